//
// Generated by NVIDIA NVVM Compiler
//
// Compiler Build ID: CL-36424714
// Cuda compilation tools, release 13.0, V13.0.88
// Based on NVVM 20.0.0
//

.version 9.0
.target sm_100
.address_size 64

	// .globl	_Z28depthwise_conv2d_bf16_kernelPKfS0_S0_Pfiiiiiii

.visible .entry _Z28depthwise_conv2d_bf16_kernelPKfS0_S0_Pfiiiiiii(
	.param .u64 .ptr .align 1 _Z28depthwise_conv2d_bf16_kernelPKfS0_S0_Pfiiiiiii_param_0,
	.param .u64 .ptr .align 1 _Z28depthwise_conv2d_bf16_kernelPKfS0_S0_Pfiiiiiii_param_1,
	.param .u64 .ptr .align 1 _Z28depthwise_conv2d_bf16_kernelPKfS0_S0_Pfiiiiiii_param_2,
	.param .u64 .ptr .align 1 _Z28depthwise_conv2d_bf16_kernelPKfS0_S0_Pfiiiiiii_param_3,
	.param .u32 _Z28depthwise_conv2d_bf16_kernelPKfS0_S0_Pfiiiiiii_param_4,
	.param .u32 _Z28depthwise_conv2d_bf16_kernelPKfS0_S0_Pfiiiiiii_param_5,
	.param .u32 _Z28depthwise_conv2d_bf16_kernelPKfS0_S0_Pfiiiiiii_param_6,
	.param .u32 _Z28depthwise_conv2d_bf16_kernelPKfS0_S0_Pfiiiiiii_param_7,
	.param .u32 _Z28depthwise_conv2d_bf16_kernelPKfS0_S0_Pfiiiiiii_param_8,
	.param .u32 _Z28depthwise_conv2d_bf16_kernelPKfS0_S0_Pfiiiiiii_param_9,
	.param .u32 _Z28depthwise_conv2d_bf16_kernelPKfS0_S0_Pfiiiiiii_param_10
)
{
	.reg .pred 	%p<95>;
	.reg .b16 	%rs<91>;
	.reg .b32 	%r<81>;
	.reg .b32 	%f<116>;
	.reg .b64 	%rd<45>;

	ld.param.u64 	%rd11, [_Z28depthwise_conv2d_bf16_kernelPKfS0_S0_Pfiiiiiii_param_0];
	ld.param.u64 	%rd12, [_Z28depthwise_conv2d_bf16_kernelPKfS0_S0_Pfiiiiiii_param_1];
	ld.param.u64 	%rd9, [_Z28depthwise_conv2d_bf16_kernelPKfS0_S0_Pfiiiiiii_param_2];
	ld.param.u32 	%r24, [_Z28depthwise_conv2d_bf16_kernelPKfS0_S0_Pfiiiiiii_param_4];
	ld.param.u32 	%r25, [_Z28depthwise_conv2d_bf16_kernelPKfS0_S0_Pfiiiiiii_param_5];
	ld.param.u32 	%r31, [_Z28depthwise_conv2d_bf16_kernelPKfS0_S0_Pfiiiiiii_param_6];
	ld.param.u32 	%r27, [_Z28depthwise_conv2d_bf16_kernelPKfS0_S0_Pfiiiiiii_param_7];
	ld.param.u32 	%r28, [_Z28depthwise_conv2d_bf16_kernelPKfS0_S0_Pfiiiiiii_param_8];
	ld.param.u32 	%r29, [_Z28depthwise_conv2d_bf16_kernelPKfS0_S0_Pfiiiiiii_param_9];
	ld.param.u32 	%r30, [_Z28depthwise_conv2d_bf16_kernelPKfS0_S0_Pfiiiiiii_param_10];
	cvta.to.global.u64 	%rd1, %rd12;
	cvta.to.global.u64 	%rd2, %rd11;
	mov.u32 	%r32, %ctaid.x;
	mov.u32 	%r33, %ntid.x;
	mov.u32 	%r34, %tid.x;
	mad.lo.s32 	%r1, %r32, %r33, %r34;
	mov.u32 	%r35, %ctaid.y;
	mov.u32 	%r36, %ntid.y;
	mov.u32 	%r37, %tid.y;
	mad.lo.s32 	%r38, %r35, %r36, %r37;
	mov.u32 	%r39, %ctaid.z;
	mov.u32 	%r40, %ntid.z;
	mov.u32 	%r41, %tid.z;
	mad.lo.s32 	%r3, %r39, %r40, %r41;
	setp.ge.s32 	%p2, %r1, %r27;
	setp.ge.s32 	%p3, %r38, %r31;
	or.pred  	%p4, %p2, %p3;
	setp.ge.s32 	%p5, %r3, %r25;
	or.pred  	%p6, %p5, %p4;
	@%p6 bra 	$L__BB0_46;
	setp.lt.s32 	%p7, %r28, 1;
	mov.f32 	%f94, 0f00000000;
	@%p7 bra 	$L__BB0_44;
	mul.lo.s32 	%r43, %r29, %r1;
	sub.s32 	%r4, %r43, %r30;
	mul.lo.s32 	%r44, %r29, %r38;
	sub.s32 	%r5, %r44, %r30;
	mad.lo.s32 	%r45, %r25, %r24, %r3;
	mul.lo.s32 	%r6, %r45, %r31;
	and.b32  	%r7, %r28, 7;
	mov.f32 	%f94, 0f00000000;
	mov.b32 	%r76, 0;
$L__BB0_3:
	setp.lt.u32 	%p8, %r28, 8;
	add.s32 	%r47, %r76, %r5;
	setp.gt.s32 	%p9, %r47, -1;
	setp.lt.s32 	%p10, %r47, %r31;
	and.pred  	%p1, %p9, %p10;
	add.s32 	%r48, %r6, %r47;
	mul.lo.s32 	%r9, %r48, %r27;
	mad.lo.s32 	%r49, %r28, %r3, %r76;
	mul.lo.s32 	%r10, %r49, %r28;
	mov.b32 	%r79, 0;
	@%p8 bra 	$L__BB0_22;
	mov.b32 	%r77, 0;
	cvt.u64.u32 	%rd16, %r10;
$L__BB0_5:
	.pragma "nounroll";
	add.s32 	%r12, %r77, %r4;
	setp.gt.s32 	%p11, %r12, -1;
	setp.lt.s32 	%p12, %r12, %r27;
	and.pred  	%p13, %p11, %p12;
	and.pred  	%p14, %p13, %p1;
	add.s32 	%r51, %r12, %r9;
	mul.wide.s32 	%rd13, %r51, 4;
	add.s64 	%rd3, %rd2, %rd13;
	not.pred 	%p15, %p14;
	@%p15 bra 	$L__BB0_7;
	ld.global.f32 	%f43, [%rd3];
	// begin inline asm
	{  cvt.rn.bf16.f32 %rs1, %f43;}

	// end inline asm
	add.s32 	%r52, %r77, %r10;
	mul.wide.s32 	%rd14, %r52, 4;
	add.s64 	%rd15, %rd1, %rd14;
	ld.global.f32 	%f44, [%rd15];
	// begin inline asm
	{  cvt.rn.bf16.f32 %rs2, %f44;}

	// end inline asm
	// begin inline asm
	{ mul.bf16 %rs3,%rs1,%rs2; }

	// end inline asm
	// begin inline asm
	{ cvt.f32.bf16 %f45, %rs3;}

	// end inline asm
	add.f32 	%f94, %f94, %f45;
$L__BB0_7:
	add.s32 	%r53, %r12, 1;
	setp.gt.s32 	%p16, %r53, -1;
	setp.lt.s32 	%p17, %r53, %r27;
	and.pred  	%p18, %p16, %p17;
	and.pred  	%p19, %p18, %p1;
	cvt.s64.s32 	%rd17, %r77;
	add.s64 	%rd18, %rd17, %rd16;
	shl.b64 	%rd19, %rd18, 2;
	add.s64 	%rd4, %rd1, %rd19;
	not.pred 	%p20, %p19;
	@%p20 bra 	$L__BB0_9;
	ld.global.f32 	%f46, [%rd3+4];
	// begin inline asm
	{  cvt.rn.bf16.f32 %rs7, %f46;}

	// end inline asm
	ld.global.f32 	%f47, [%rd4+4];
	// begin inline asm
	{  cvt.rn.bf16.f32 %rs8, %f47;}

	// end inline asm
	// begin inline asm
	{ mul.bf16 %rs9,%rs7,%rs8; }

	// end inline asm
	// begin inline asm
	{ cvt.f32.bf16 %f48, %rs9;}

	// end inline asm
	add.f32 	%f94, %f94, %f48;
$L__BB0_9:
	add.s32 	%r54, %r12, 2;
	setp.gt.s32 	%p21, %r54, -1;
	setp.lt.s32 	%p22, %r54, %r27;
	and.pred  	%p23, %p21, %p22;
	and.pred  	%p24, %p23, %p1;
	not.pred 	%p25, %p24;
	@%p25 bra 	$L__BB0_11;
	ld.global.f32 	%f49, [%rd3+8];
	// begin inline asm
	{  cvt.rn.bf16.f32 %rs13, %f49;}

	// end inline asm
	ld.global.f32 	%f50, [%rd4+8];
	// begin inline asm
	{  cvt.rn.bf16.f32 %rs14, %f50;}

	// end inline asm
	// begin inline asm
	{ mul.bf16 %rs15,%rs13,%rs14; }

	// end inline asm
	// begin inline asm
	{ cvt.f32.bf16 %f51, %rs15;}

	// end inline asm
	add.f32 	%f94, %f94, %f51;
$L__BB0_11:
	add.s32 	%r55, %r12, 3;
	setp.gt.s32 	%p26, %r55, -1;
	setp.lt.s32 	%p27, %r55, %r27;
	and.pred  	%p28, %p26, %p27;
	and.pred  	%p29, %p28, %p1;
	not.pred 	%p30, %p29;
	@%p30 bra 	$L__BB0_13;
	ld.global.f32 	%f52, [%rd3+12];
	// begin inline asm
	{  cvt.rn.bf16.f32 %rs19, %f52;}

	// end inline asm
	ld.global.f32 	%f53, [%rd4+12];
	// begin inline asm
	{  cvt.rn.bf16.f32 %rs20, %f53;}

	// end inline asm
	// begin inline asm
	{ mul.bf16 %rs21,%rs19,%rs20; }

	// end inline asm
	// begin inline asm
	{ cvt.f32.bf16 %f54, %rs21;}

	// end inline asm
	add.f32 	%f94, %f94, %f54;
$L__BB0_13:
	add.s32 	%r56, %r12, 4;
	setp.gt.s32 	%p31, %r56, -1;
	setp.lt.s32 	%p32, %r56, %r27;
	and.pred  	%p33, %p31, %p32;
	and.pred  	%p34, %p33, %p1;
	not.pred 	%p35, %p34;
	@%p35 bra 	$L__BB0_15;
	ld.global.f32 	%f55, [%rd3+16];
	// begin inline asm
	{  cvt.rn.bf16.f32 %rs25, %f55;}

	// end inline asm
	ld.global.f32 	%f56, [%rd4+16];
	// begin inline asm
	{  cvt.rn.bf16.f32 %rs26, %f56;}

	// end inline asm
	// begin inline asm
	{ mul.bf16 %rs27,%rs25,%rs26; }

	// end inline asm
	// begin inline asm
	{ cvt.f32.bf16 %f57, %rs27;}

	// end inline asm
	add.f32 	%f94, %f94, %f57;
$L__BB0_15:
	add.s32 	%r57, %r12, 5;
	setp.gt.s32 	%p36, %r57, -1;
	setp.lt.s32 	%p37, %r57, %r27;
	and.pred  	%p38, %p36, %p37;
	and.pred  	%p39, %p38, %p1;
	not.pred 	%p40, %p39;
	@%p40 bra 	$L__BB0_17;
	ld.global.f32 	%f58, [%rd3+20];
	// begin inline asm
	{  cvt.rn.bf16.f32 %rs31, %f58;}

	// end inline asm
	ld.global.f32 	%f59, [%rd4+20];
	// begin inline asm
	{  cvt.rn.bf16.f32 %rs32, %f59;}

	// end inline asm
	// begin inline asm
	{ mul.bf16 %rs33,%rs31,%rs32; }

	// end inline asm
	// begin inline asm
	{ cvt.f32.bf16 %f60, %rs33;}

	// end inline asm
	add.f32 	%f94, %f94, %f60;
$L__BB0_17:
	add.s32 	%r58, %r12, 6;
	setp.gt.s32 	%p41, %r58, -1;
	setp.lt.s32 	%p42, %r58, %r27;
	and.pred  	%p43, %p41, %p42;
	and.pred  	%p44, %p43, %p1;
	not.pred 	%p45, %p44;
	@%p45 bra 	$L__BB0_19;
	ld.global.f32 	%f61, [%rd3+24];
	// begin inline asm
	{  cvt.rn.bf16.f32 %rs37, %f61;}

	// end inline asm
	ld.global.f32 	%f62, [%rd4+24];
	// begin inline asm
	{  cvt.rn.bf16.f32 %rs38, %f62;}

	// end inline asm
	// begin inline asm
	{ mul.bf16 %rs39,%rs37,%rs38; }

	// end inline asm
	// begin inline asm
	{ cvt.f32.bf16 %f63, %rs39;}

	// end inline asm
	add.f32 	%f94, %f94, %f63;
$L__BB0_19:
	add.s32 	%r59, %r12, 7;
	setp.gt.s32 	%p46, %r59, -1;
	setp.lt.s32 	%p47, %r59, %r27;
	and.pred  	%p48, %p46, %p47;
	and.pred  	%p49, %p48, %p1;
	not.pred 	%p50, %p49;
	@%p50 bra 	$L__BB0_21;
	ld.global.f32 	%f64, [%rd3+28];
	// begin inline asm
	{  cvt.rn.bf16.f32 %rs43, %f64;}

	// end inline asm
	ld.global.f32 	%f65, [%rd4+28];
	// begin inline asm
	{  cvt.rn.bf16.f32 %rs44, %f65;}

	// end inline asm
	// begin inline asm
	{ mul.bf16 %rs45,%rs43,%rs44; }

	// end inline asm
	// begin inline asm
	{ cvt.f32.bf16 %f66, %rs45;}

	// end inline asm
	add.f32 	%f94, %f94, %f66;
$L__BB0_21:
	add.s32 	%r77, %r77, 8;
	and.b32  	%r79, %r28, 2147483640;
	setp.ne.s32 	%p51, %r77, %r79;
	@%p51 bra 	$L__BB0_5;
$L__BB0_22:
	setp.eq.s32 	%p52, %r7, 0;
	@%p52 bra 	$L__BB0_43;
	add.s32 	%r60, %r7, -1;
	setp.lt.u32 	%p53, %r60, 3;
	@%p53 bra 	$L__BB0_33;
	add.s32 	%r16, %r79, %r4;
	setp.gt.s32 	%p54, %r16, -1;
	setp.lt.s32 	%p55, %r16, %r27;
	and.pred  	%p56, %p54, %p55;
	and.pred  	%p57, %p56, %p1;
	add.s32 	%r61, %r16, %r9;
	mul.wide.s32 	%rd20, %r61, 4;
	add.s64 	%rd5, %rd2, %rd20;
	not.pred 	%p58, %p57;
	@%p58 bra 	$L__BB0_26;
	ld.global.f32 	%f68, [%rd5];
	// begin inline asm
	{  cvt.rn.bf16.f32 %rs49, %f68;}

	// end inline asm
	add.s32 	%r62, %r79, %r10;
	mul.wide.s32 	%rd21, %r62, 4;
	add.s64 	%rd22, %rd1, %rd21;
	ld.global.f32 	%f69, [%rd22];
	// begin inline asm
	{  cvt.rn.bf16.f32 %rs50, %f69;}

	// end inline asm
	// begin inline asm
	{ mul.bf16 %rs51,%rs49,%rs50; }

	// end inline asm
	// begin inline asm
	{ cvt.f32.bf16 %f70, %rs51;}

	// end inline asm
	add.f32 	%f94, %f94, %f70;
$L__BB0_26:
	add.s32 	%r63, %r16, 1;
	setp.gt.s32 	%p59, %r63, -1;
	setp.lt.s32 	%p60, %r63, %r27;
	and.pred  	%p61, %p59, %p60;
	and.pred  	%p62, %p61, %p1;
	cvt.u64.u32 	%rd23, %r10;
	cvt.u64.u32 	%rd24, %r79;
	add.s64 	%rd25, %rd24, %rd23;
	shl.b64 	%rd26, %rd25, 2;
	add.s64 	%rd6, %rd1, %rd26;
	not.pred 	%p63, %p62;
	@%p63 bra 	$L__BB0_28;
	ld.global.f32 	%f71, [%rd5+4];
	// begin inline asm
	{  cvt.rn.bf16.f32 %rs55, %f71;}

	// end inline asm
	ld.global.f32 	%f72, [%rd6+4];
	// begin inline asm
	{  cvt.rn.bf16.f32 %rs56, %f72;}

	// end inline asm
	// begin inline asm
	{ mul.bf16 %rs57,%rs55,%rs56; }

	// end inline asm
	// begin inline asm
	{ cvt.f32.bf16 %f73, %rs57;}

	// end inline asm
	add.f32 	%f94, %f94, %f73;
$L__BB0_28:
	add.s32 	%r64, %r16, 2;
	setp.gt.s32 	%p64, %r64, -1;
	setp.lt.s32 	%p65, %r64, %r27;
	and.pred  	%p66, %p64, %p65;
	and.pred  	%p67, %p66, %p1;
	not.pred 	%p68, %p67;
	@%p68 bra 	$L__BB0_30;
	ld.global.f32 	%f74, [%rd5+8];
	// begin inline asm
	{  cvt.rn.bf16.f32 %rs61, %f74;}

	// end inline asm
	ld.global.f32 	%f75, [%rd6+8];
	// begin inline asm
	{  cvt.rn.bf16.f32 %rs62, %f75;}

	// end inline asm
	// begin inline asm
	{ mul.bf16 %rs63,%rs61,%rs62; }

	// end inline asm
	// begin inline asm
	{ cvt.f32.bf16 %f76, %rs63;}

	// end inline asm
	add.f32 	%f94, %f94, %f76;
$L__BB0_30:
	add.s32 	%r65, %r16, 3;
	setp.gt.s32 	%p69, %r65, -1;
	setp.lt.s32 	%p70, %r65, %r27;
	and.pred  	%p71, %p69, %p70;
	and.pred  	%p72, %p71, %p1;
	not.pred 	%p73, %p72;
	@%p73 bra 	$L__BB0_32;
	ld.global.f32 	%f77, [%rd5+12];
	// begin inline asm
	{  cvt.rn.bf16.f32 %rs67, %f77;}

	// end inline asm
	ld.global.f32 	%f78, [%rd6+12];
	// begin inline asm
	{  cvt.rn.bf16.f32 %rs68, %f78;}

	// end inline asm
	// begin inline asm
	{ mul.bf16 %rs69,%rs67,%rs68; }

	// end inline asm
	// begin inline asm
	{ cvt.f32.bf16 %f79, %rs69;}

	// end inline asm
	add.f32 	%f94, %f94, %f79;
$L__BB0_32:
	add.s32 	%r79, %r79, 4;
$L__BB0_33:
	and.b32  	%r66, %r28, 3;
	setp.eq.s32 	%p74, %r66, 0;
	@%p74 bra 	$L__BB0_43;
	setp.eq.s32 	%p75, %r66, 1;
	@%p75 bra 	$L__BB0_40;
	add.s32 	%r19, %r79, %r4;
	setp.gt.s32 	%p76, %r19, -1;
	setp.lt.s32 	%p77, %r19, %r27;
	and.pred  	%p78, %p76, %p77;
	and.pred  	%p79, %p78, %p1;
	add.s32 	%r67, %r19, %r9;
	mul.wide.s32 	%rd27, %r67, 4;
	add.s64 	%rd7, %rd2, %rd27;
	not.pred 	%p80, %p79;
	@%p80 bra 	$L__BB0_37;
	ld.global.f32 	%f81, [%rd7];
	// begin inline asm
	{  cvt.rn.bf16.f32 %rs73, %f81;}

	// end inline asm
	add.s32 	%r68, %r79, %r10;
	mul.wide.s32 	%rd28, %r68, 4;
	add.s64 	%rd29, %rd1, %rd28;
	ld.global.f32 	%f82, [%rd29];
	// begin inline asm
	{  cvt.rn.bf16.f32 %rs74, %f82;}

	// end inline asm
	// begin inline asm
	{ mul.bf16 %rs75,%rs73,%rs74; }

	// end inline asm
	// begin inline asm
	{ cvt.f32.bf16 %f83, %rs75;}

	// end inline asm
	add.f32 	%f94, %f94, %f83;
$L__BB0_37:
	add.s32 	%r69, %r19, 1;
	setp.gt.s32 	%p81, %r69, -1;
	setp.lt.s32 	%p82, %r69, %r27;
	and.pred  	%p83, %p81, %p82;
	and.pred  	%p84, %p83, %p1;
	not.pred 	%p85, %p84;
	@%p85 bra 	$L__BB0_39;
	ld.global.f32 	%f84, [%rd7+4];
	// begin inline asm
	{  cvt.rn.bf16.f32 %rs79, %f84;}

	// end inline asm
	cvt.u64.u32 	%rd30, %r10;
	cvt.s64.s32 	%rd31, %r79;
	add.s64 	%rd32, %rd31, %rd30;
	shl.b64 	%rd33, %rd32, 2;
	add.s64 	%rd34, %rd1, %rd33;
	ld.global.f32 	%f85, [%rd34+4];
	// begin inline asm
	{  cvt.rn.bf16.f32 %rs80, %f85;}

	// end inline asm
	// begin inline asm
	{ mul.bf16 %rs81,%rs79,%rs80; }

	// end inline asm
	// begin inline asm
	{ cvt.f32.bf16 %f86, %rs81;}

	// end inline asm
	add.f32 	%f94, %f94, %f86;
$L__BB0_39:
	add.s32 	%r79, %r79, 2;
$L__BB0_40:
	and.b32  	%r70, %r28, 1;
	setp.eq.b32 	%p86, %r70, 1;
	not.pred 	%p87, %p86;
	@%p87 bra 	$L__BB0_43;
	add.s32 	%r22, %r79, %r4;
	setp.gt.s32 	%p88, %r22, -1;
	setp.lt.s32 	%p89, %r22, %r27;
	and.pred  	%p90, %p88, %p89;
	and.pred  	%p91, %p90, %p1;
	not.pred 	%p92, %p91;
	@%p92 bra 	$L__BB0_43;
	add.s32 	%r71, %r22, %r9;
	mul.wide.s32 	%rd35, %r71, 4;
	add.s64 	%rd36, %rd2, %rd35;
	ld.global.f32 	%f87, [%rd36];
	// begin inline asm
	{  cvt.rn.bf16.f32 %rs85, %f87;}

	// end inline asm
	add.s32 	%r72, %r79, %r10;
	mul.wide.s32 	%rd37, %r72, 4;
	add.s64 	%rd38, %rd1, %rd37;
	ld.global.f32 	%f88, [%rd38];
	// begin inline asm
	{  cvt.rn.bf16.f32 %rs86, %f88;}

	// end inline asm
	// begin inline asm
	{ mul.bf16 %rs87,%rs85,%rs86; }

	// end inline asm
	// begin inline asm
	{ cvt.f32.bf16 %f89, %rs87;}

	// end inline asm
	add.f32 	%f94, %f94, %f89;
$L__BB0_43:
	add.s32 	%r76, %r76, 1;
	setp.ne.s32 	%p93, %r76, %r28;
	@%p93 bra 	$L__BB0_3;
$L__BB0_44:
	ld.param.u64 	%rd44, [_Z28depthwise_conv2d_bf16_kernelPKfS0_S0_Pfiiiiiii_param_3];
	mad.lo.s32 	%r73, %r25, %r24, %r3;
	mad.lo.s32 	%r74, %r73, %r31, %r38;
	mad.lo.s32 	%r75, %r74, %r27, %r1;
	cvta.to.global.u64 	%rd39, %rd44;
	mul.wide.s32 	%rd40, %r75, 4;
	add.s64 	%rd8, %rd39, %rd40;
	st.global.f32 	[%rd8], %f94;
	setp.eq.s64 	%p94, %rd9, 0;
	@%p94 bra 	$L__BB0_46;
	cvta.to.global.u64 	%rd41, %rd9;
	mul.wide.u32 	%rd42, %r3, 4;
	add.s64 	%rd43, %rd41, %rd42;
	ld.global.f32 	%f90, [%rd43];
	add.f32 	%f91, %f90, %f94;
	st.global.f32 	[%rd8], %f91;
$L__BB0_46:
	ret;

}


// ===== COMPILED SASS (sm_100) =====

	.target	sm_100

	.elftype	@"ET_EXEC"


//--------------------- .note.nv.tkinfo           --------------------------
	.section	.note.nv.tkinfo,"",@"SHT_NOTE"
	.sectionflags	@"SHF_NOTE_NV_TKINFO"
	.tkinfo
        /*0018*/ 	.word	0x00000002
        /*0030*/ 	.string	""
        /*0030*/ 	.string	"ptxas"
        /*0030*/ 	.string	"Cuda compilation tools, release 13.0, V13.0.88"
        /*0030*/ 	.string	"Build cuda_13.0.r13.0/compiler.36424714_0"
        /*0030*/ 	.string	"-arch sm_100 -m 64 "



//--------------------- .note.nv.cuinfo           --------------------------
	.section	.note.nv.cuinfo,"",@"SHT_NOTE"
	.sectionflags	@"SHF_NOTE_NV_CUINFO"
        /*0018*/ 	.short	0x0002
        /*001a*/ 	.short	0x0064
        /*001c*/ 	.short	0x0082
	.zero		2


//--------------------- .nv.info                  --------------------------
	.section	.nv.info,"",@"SHT_CUDA_INFO"
	.align	4


	//----- nvinfo : EIATTR_REGCOUNT
	.align		4
        /*0000*/ 	.byte	0x04, 0x2f
        /*0002*/ 	.short	(.L_1 - .L_0)
	.align		4
.L_0:
        /*0004*/ 	.word	index@(_Z28depthwise_conv2d_bf16_kernelPKfS0_S0_Pfiiiiiii)
        /*0008*/ 	.word	0x0000001e


	//----- nvinfo : EIATTR_FRAME_SIZE
	.align		4
.L_1:
        /*000c*/ 	.byte	0x04, 0x11
        /*000e*/ 	.short	(.L_3 - .L_2)
	.align		4
.L_2:
        /*0010*/ 	.word	index@(_Z28depthwise_conv2d_bf16_kernelPKfS0_S0_Pfiiiiiii)
        /*0014*/ 	.word	0x00000000


	//----- nvinfo : EIATTR_MIN_STACK_SIZE
	.align		4
.L_3:
        /*0018*/ 	.byte	0x04, 0x12
        /*001a*/ 	.short	(.L_5 - .L_4)
	.align		4
.L_4:
        /*001c*/ 	.word	index@(_Z28depthwise_conv2d_bf16_kernelPKfS0_S0_Pfiiiiiii)
        /*0020*/ 	.word	0x00000000
.L_5:


//--------------------- .nv.compat                --------------------------
	.section	.nv.compat,"",@"SHT_CUDA_COMPAT_INFO"
	.align	4
        /*0000*/ 	.byte	0x02, 0x09, 0x00, 0x00, 0x02, 0x02, 0x01, 0x00, 0x02, 0x05, 0x05, 0x00, 0x03, 0x07, 0x01, 0x01
        /*0010*/ 	.byte	0x02, 0x03, 0x00, 0x00, 0x02, 0x06, 0x01, 0x00, 0x04, 0x0b, 0x08, 0x00, 0x09, 0x00, 0x00, 0x00
        /*0020*/ 	.byte	0x00, 0x00, 0x00, 0x00


//--------------------- .nv.info._Z28depthwise_conv2d_bf16_kernelPKfS0_S0_Pfiiiiiii --------------------------
	.section	.nv.info._Z28depthwise_conv2d_bf16_kernelPKfS0_S0_Pfiiiiiii,"",@"SHT_CUDA_INFO"
	.sectionflags	@""
	.align	4


	//----- nvinfo : EIATTR_CUDA_API_VERSION
	.align		4
        /*0000*/ 	.byte	0x04, 0x37
        /*0002*/ 	.short	(.L_7 - .L_6)
.L_6:
        /*0004*/ 	.word	0x00000082


	//----- nvinfo : EIATTR_KPARAM_INFO
	.align		4
.L_7:
        /*0008*/ 	.byte	0x04, 0x17
        /*000a*/ 	.short	(.L_9 - .L_8)
.L_8:
        /*000c*/ 	.word	0x00000000
        /*0010*/ 	.short	0x000a
        /*0012*/ 	.short	0x0038
        /*0014*/ 	.byte	0x00, 0xf0, 0x11, 0x00


	//----- nvinfo : EIATTR_KPARAM_INFO
	.align		4
.L_9:
        /*0018*/ 	.byte	0x04, 0x17
        /*001a*/ 	.short	(.L_11 - .L_10)
.L_10:
        /*001c*/ 	.word	0x00000000
        /*0020*/ 	.short	0x0009
        /*0022*/ 	.short	0x0034
        /*0024*/ 	.byte	0x00, 0xf0, 0x11, 0x00


	//----- nvinfo : EIATTR_KPARAM_INFO
	.align		4
.L_11:
        /*0028*/ 	.byte	0x04, 0x17
        /*002a*/ 	.short	(.L_13 - .L_12)
.L_12:
        /*002c*/ 	.word	0x00000000
        /*0030*/ 	.short	0x0008
        /*0032*/ 	.short	0x0030
        /*0034*/ 	.byte	0x00, 0xf0, 0x11, 0x00


	//----- nvinfo : EIATTR_KPARAM_INFO
	.align		4
.L_13:
        /*0038*/ 	.byte	0x04, 0x17
        /*003a*/ 	.short	(.L_15 - .L_14)
.L_14:
        /*003c*/ 	.word	0x00000000
        /*0040*/ 	.short	0x0007
        /*0042*/ 	.short	0x002c
        /*0044*/ 	.byte	0x00, 0xf0, 0x11, 0x00


	//----- nvinfo : EIATTR_KPARAM_INFO
	.align		4
.L_15:
        /*0048*/ 	.byte	0x04, 0x17
        /*004a*/ 	.short	(.L_17 - .L_16)
.L_16:
        /*004c*/ 	.word	0x00000000
        /*0050*/ 	.short	0x0006
        /*0052*/ 	.short	0x0028
        /*0054*/ 	.byte	0x00, 0xf0, 0x11, 0x00


	//----- nvinfo : EIATTR_KPARAM_INFO
	.align		4
.L_17:
        /*0058*/ 	.byte	0x04, 0x17
        /*005a*/ 	.short	(.L_19 - .L_18)
.L_18:
        /*005c*/ 	.word	0x00000000
        /*0060*/ 	.short	0x0005
        /*0062*/ 	.short	0x0024
        /*0064*/ 	.byte	0x00, 0xf0, 0x11, 0x00


	//----- nvinfo : EIATTR_KPARAM_INFO
	.align		4
.L_19:
        /*0068*/ 	.byte	0x04, 0x17
        /*006a*/ 	.short	(.L_21 - .L_20)
.L_20:
        /*006c*/ 	.word	0x00000000
        /*0070*/ 	.short	0x0004
        /*0072*/ 	.short	0x0020
        /*0074*/ 	.byte	0x00, 0xf0, 0x11, 0x00


	//----- nvinfo : EIATTR_KPARAM_INFO
	.align		4
.L_21:
        /*0078*/ 	.byte	0x04, 0x17
        /*007a*/ 	.short	(.L_23 - .L_22)
.L_22:
        /*007c*/ 	.word	0x00000000
        /*0080*/ 	.short	0x0003
        /*0082*/ 	.short	0x0018
        /*0084*/ 	.byte	0x00, 0xf5, 0x21, 0x00


	//----- nvinfo : EIATTR_KPARAM_INFO
	.align		4
.L_23:
        /*0088*/ 	.byte	0x04, 0x17
        /*008a*/ 	.short	(.L_25 - .L_24)
.L_24:
        /*008c*/ 	.word	0x00000000
        /*0090*/ 	.short	0x0002
        /*0092*/ 	.short	0x0010
        /*0094*/ 	.byte	0x00, 0xf5, 0x21, 0x00


	//----- nvinfo : EIATTR_KPARAM_INFO
	.align		4
.L_25:
        /*0098*/ 	.byte	0x04, 0x17
        /*009a*/ 	.short	(.L_27 - .L_26)
.L_26:
        /*009c*/ 	.word	0x00000000
        /*00a0*/ 	.short	0x0001
        /*00a2*/ 	.short	0x0008
        /*00a4*/ 	.byte	0x00, 0xf5, 0x21, 0x00


	//----- nvinfo : EIATTR_KPARAM_INFO
	.align		4
.L_27:
        /*00a8*/ 	.byte	0x04, 0x17
        /*00aa*/ 	.short	(.L_29 - .L_28)
.L_28:
        /*00ac*/ 	.word	0x00000000
        /*00b0*/ 	.short	0x0000
        /*00b2*/ 	.short	0x0000
        /*00b4*/ 	.byte	0x00, 0xf5, 0x21, 0x00


	//----- nvinfo : EIATTR_SPARSE_MMA_MASK
	.align		4
.L_29:
        /*00b8*/ 	.byte	0x03, 0x50
        /*00ba*/ 	.short	0x0000


	//----- nvinfo : EIATTR_MAXREG_COUNT
	.align		4
        /*00bc*/ 	.byte	0x03, 0x1b
        /*00be*/ 	.short	0x00ff


	//----- nvinfo : EIATTR_MERCURY_ISA_VERSION
	.align		4
        /*00c0*/ 	.byte	0x03, 0x5f
        /*00c2*/ 	.short	0x0101


	//----- nvinfo : EIATTR_VRC_CTA_INIT_COUNT
	.align		4
        /*00c4*/ 	.byte	0x02, 0x4a
	.zero		1
	.zero		1


	//----- nvinfo : EIATTR_EXIT_INSTR_OFFSETS
	.align		4
        /*00c8*/ 	.byte	0x04, 0x1c
        /*00ca*/ 	.short	(.L_31 - .L_30)


	//   ....[0]....
.L_30:
        /*00cc*/ 	.word	0x00000120


	//   ....[1]....
        /*00d0*/ 	.word	0x000012c0


	//   ....[2]....
        /*00d4*/ 	.word	0x00001320


	//----- nvinfo : EIATTR_CRS_STACK_SIZE
	.align		4
.L_31:
        /*00d8*/ 	.byte	0x04, 0x1e
        /*00da*/ 	.short	(.L_33 - .L_32)
.L_32:
        /*00dc*/ 	.word	0x00000000


	//----- nvinfo : EIATTR_CBANK_PARAM_SIZE
	.align		4
.L_33:
        /*00e0*/ 	.byte	0x03, 0x19
        /*00e2*/ 	.short	0x003c


	//----- nvinfo : EIATTR_PARAM_CBANK
	.align		4
        /*00e4*/ 	.byte	0x04, 0x0a
        /*00e6*/ 	.short	(.L_35 - .L_34)
	.align		4
.L_34:
        /*00e8*/ 	.word	index@(.nv.constant0._Z28depthwise_conv2d_bf16_kernelPKfS0_S0_Pfiiiiiii)
        /*00ec*/ 	.short	0x0380
        /*00ee*/ 	.short	0x003c


	//----- nvinfo : EIATTR_SW_WAR
	.align		4
.L_35:
        /*00f0*/ 	.byte	0x04, 0x36
        /*00f2*/ 	.short	(.L_37 - .L_36)
.L_36:
        /*00f4*/ 	.word	0x00000008
.L_37:


//--------------------- .nv.callgraph             --------------------------
	.section	.nv.callgraph,"",@"SHT_CUDA_CALLGRAPH"
	.align	4
	.sectionentsize	8
	.align		4
        /*0000*/ 	.word	0x00000000
	.align		4
        /*0004*/ 	.word	0xffffffff
	.align		4
        /*0008*/ 	.word	0x00000000
	.align		4
        /*000c*/ 	.word	0xfffffffe
	.align		4
        /*0010*/ 	.word	0x00000000
	.align		4
        /*0014*/ 	.word	0xfffffffd
	.align		4
        /*0018*/ 	.word	0x00000000
	.align		4
        /*001c*/ 	.word	0xfffffffc


//--------------------- .text._Z28depthwise_conv2d_bf16_kernelPKfS0_S0_Pfiiiiiii --------------------------
	.section	.text._Z28depthwise_conv2d_bf16_kernelPKfS0_S0_Pfiiiiiii,"ax",@progbits
	.align	128
        .global         _Z28depthwise_conv2d_bf16_kernelPKfS0_S0_Pfiiiiiii
        .type           _Z28depthwise_conv2d_bf16_kernelPKfS0_S0_Pfiiiiiii,@function
        .size           _Z28depthwise_conv2d_bf16_kernelPKfS0_S0_Pfiiiiiii,(.L_x_9 - _Z28depthwise_conv2d_bf16_kernelPKfS0_S0_Pfiiiiiii)
        .other          _Z28depthwise_conv2d_bf16_kernelPKfS0_S0_Pfiiiiiii,@"STO_CUDA_ENTRY STV_DEFAULT"
_Z28depthwise_conv2d_bf16_kernelPKfS0_S0_Pfiiiiiii:
.text._Z28depthwise_conv2d_bf16_kernelPKfS0_S0_Pfiiiiiii:
[----:B------:R-:W-:Y:S01]  /*0000*/  LDC R1, c[0x0][0x37c] ;  /* 0x0000df00ff017b82 */ /* 0x000fe20000000800 */
[----:B------:R-:W0:Y:S07]  /*0010*/  S2R R2, SR_TID.Y ;  /* 0x0000000000027919 */ /* 0x000e2e0000002200 */
[----:B------:R-:W1:Y:S01]  /*0020*/  LDC R0, c[0x0][0x360] ;  /* 0x0000d800ff007b82 */ /* 0x000e620000000800 */
[----:B------:R-:W2:Y:S01]  /*0030*/  LDCU.64 UR8, c[0x0][0x3a8] ;  /* 0x00007500ff0877ac */ /* 0x000ea20008000a00 */
[----:B------:R-:W1:Y:S01]  /*0040*/  S2R R3, SR_TID.X ;  /* 0x0000000000037919 */ /* 0x000e620000002100 */
[----:B------:R-:W3:Y:S01]  /*0050*/  LDCU UR12, c[0x0][0x3a4] ;  /* 0x00007480ff0c77ac */ /* 0x000ee20008000800 */
[----:B------:R-:W4:Y:S04]  /*0060*/  S2R R5, SR_TID.Z ;  /* 0x0000000000057919 */ /* 0x000f280000002300 */
[----:B------:R-:W0:Y:S08]  /*0070*/  S2UR UR5, SR_CTAID.Y ;  /* 0x00000000000579c3 */ /* 0x000e300000002600 */
[----:B------:R-:W0:Y:S08]  /*0080*/  LDC R11, c[0x0][0x364] ;  /* 0x0000d900ff0b7b82 */ /* 0x000e300000000800 */
[----:B------:R-:W1:Y:S08]  /*0090*/  S2UR UR4, SR_CTAID.X ;  /* 0x00000000000479c3 */ /* 0x000e700000002500 */
[----:B------:R-:W4:Y:S08]  /*00a0*/  S2UR UR6, SR_CTAID.Z ;  /* 0x00000000000679c3 */ /* 0x000f300000002700 */
[----:B------:R-:W4:Y:S01]  /*00b0*/  LDC R10, c[0x0][0x368] ;  /* 0x0000da00ff0a7b82 */ /* 0x000f220000000800 */
[----:B0-----:R-:W-:-:S05]  /*00c0*/  IMAD R11, R11, UR5, R2 ;  /* 0x000000050b0b7c24 */ /* 0x001fca000f8e0202 */
[----:B--2---:R-:W-:Y:S01]  /*00d0*/  ISETP.GE.AND P0, PT, R11, UR8, PT ;  /* 0x000000080b007c0c */ /* 0x004fe2000bf06270 */
[----:B-1----:R-:W-:-:S05]  /*00e0*/  IMAD R0, R0, UR4, R3 ;  /* 0x0000000400007c24 */ /* 0x002fca000f8e0203 */
[----:B------:R-:W-:Y:S01]  /*00f0*/  ISETP.GE.OR P0, PT, R0, UR9, P0 ;  /* 0x0000000900007c0c */ /* 0x000fe20008706670 */
[----:B----4-:R-:W-:-:S05]  /*0100*/  IMAD R10, R10, UR6, R5 ;  /* 0x000000060a0a7c24 */ /* 0x010fca000f8e0205 */
[----:B---3--:R-:W-:-:S13]  /*0110*/  ISETP.GE.OR P0, PT, R10, UR12, P0 ;  /* 0x0000000c0a007c0c */ /* 0x008fda0008706670 */
[----:B------:R-:W-:Y:S05]  /*0120*/  @P0 EXIT ;  /* 0x000000000000094d */ /* 0x000fea0003800000 */
[----:B------:R-:W0:Y:S01]  /*0130*/  LDCU UR5, c[0x0][0x3b0] ;  /* 0x00007600ff0577ac */ /* 0x000e220008000800 */
[----:B------:R-:W-:Y:S01]  /*0140*/  IMAD.MOV.U32 R12, RZ, RZ, RZ ;  /* 0x000000ffff0c7224 */ /* 0x000fe200078e00ff */
[----:B------:R-:W1:Y:S01]  /*0150*/  LDCU.64 UR10, c[0x0][0x358] ;  /* 0x00006b00ff0a77ac */ /* 0x000e620008000a00 */
[----:B0-----:R-:W-:-:S09]  /*0160*/  UISETP.GE.AND UP0, UPT, UR5, 0x1, UPT ;  /* 0x000000010500788c */ /* 0x001fd2000bf06270 */
[----:B-1----:R-:W-:Y:S05]  /*0170*/  BRA.U !UP0, `(.L_x_0) ;  /* 0x0000001108247547 */ /* 0x002fea000b800000 */
[----:B------:R-:W0:Y:S01]  /*0180*/  LDC R15, c[0x0][0x3a0] ;  /* 0x0000e800ff0f7b82 */ /* 0x000e220000000800 */
[----:B------:R-:W1:Y:S01]  /*0190*/  LDCU UR4, c[0x0][0x3b4] ;  /* 0x00007680ff0477ac */ /* 0x000e620008000800 */
[----:B------:R-:W-:Y:S01]  /*01a0*/  IMAD.MOV.U32 R12, RZ, RZ, RZ ;  /* 0x000000ffff0c7224 */ /* 0x000fe200078e00ff */
[----:B------:R-:W-:-:S05]  /*01b0*/  ULOP3.LUT UR5, UR5, 0x7, URZ, 0xc0, !UPT ;  /* 0x0000000705057892 */ /* 0x000fca000f8ec0ff */
[----:B------:R-:W1:Y:S01]  /*01c0*/  LDC R14, c[0x0][0x3b8] ;  /* 0x0000ee00ff0e7b82 */ /* 0x000e620000000800 */
[----:B0-----:R-:W-:Y:S02]  /*01d0*/  IMAD R15, R15, UR12, R10 ;  /* 0x0000000c0f0f7c24 */ /* 0x001fe4000f8e020a */
[--C-:B-1----:R-:W-:Y:S02]  /*01e0*/  IMAD R13, R0, UR4, -R14.reuse ;  /* 0x00000004000d7c24 */ /* 0x102fe4000f8e0a0e */
[----:B------:R-:W-:Y:S01]  /*01f0*/  IMAD R14, R11, UR4, -R14 ;  /* 0x000000040b0e7c24 */ /* 0x000fe2000f8e0a0e */
[----:B------:R-:W-:-:S06]  /*0200*/  UMOV UR4, URZ ;  /* 0x000000ff00047c82 */ /* 0x000fcc0008000000 */
.L_x_7:
[----:B------:R-:W0:Y:S01]  /*0210*/  LDC R4, c[0x0][0x3b0] ;  /* 0x0000ec00ff047b82 */ /* 0x000e220000000800 */
[----:B------:R-:W1:Y:S01]  /*0220*/  LDCU UR6, c[0x0][0x3a8] ;  /* 0x00007500ff0677ac */ /* 0x000e620008000800 */
[----:B------:R-:W-:Y:S02]  /*0230*/  VIADD R16, R14, UR4 ;  /* 0x000000040e107c36 */ /* 0x000fe40008000000 */
[----:B------:R-:W-:-:S03]  /*0240*/  IMAD.MOV.U32 R18, RZ, RZ, RZ ;  /* 0x000000ffff127224 */ /* 0x000fc600078e00ff */
[----:B-1----:R-:W-:-:S04]  /*0250*/  ISETP.GE.AND P0, PT, R16, UR6, PT ;  /* 0x0000000610007c0c */ /* 0x002fc8000bf06270 */
[----:B------:R-:W-:Y:S01]  /*0260*/  ISETP.GT.AND P0, PT, R16, -0x1, !P0 ;  /* 0xffffffff1000780c */ /* 0x000fe20004704270 */
[-C--:B0-----:R-:W-:Y:S01]  /*0270*/  IMAD R17, R10, R4.reuse, UR4 ;  /* 0x000000040a117e24 */ /* 0x081fe2000f8e0204 */
[----:B------:R-:W-:Y:S01]  /*0280*/  ISETP.GE.U32.AND P1, PT, R4, 0x8, PT ;  /* 0x000000080400780c */ /* 0x000fe20003f26070 */
[----:B------:R-:W-:Y:S01]  /*0290*/  UIADD3 UR4, UPT, UPT, UR4, 0x1, URZ ;  /* 0x0000000104047890 */ /* 0x000fe2000fffe0ff */
[----:B------:R-:W-:Y:S02]  /*02a0*/  IMAD R16, R15, UR6, R16 ;  /* 0x000000060f107c24 */ /* 0x000fe4000f8e0210 */
[----:B------:R-:W-:-:S03]  /*02b0*/  IMAD R17, R17, R4, RZ ;  /* 0x0000000411117224 */ /* 0x000fc600078e02ff */
[----:B------:R-:W-:-:S06]  /*02c0*/  ISETP.NE.AND P6, PT, R4, UR4, PT ;  /* 0x0000000404007c0c */ /* 0x000fcc000bfc5270 */
[----:B------:R-:W-:Y:S07]  /*02d0*/  @!P1 BRA `(.L_x_1) ;  /* 0x0000000400bc9947 */ /* 0x000fee0003800000 */
[----:B------:R-:W0:Y:S01]  /*02e0*/  LDC.64 R2, c[0x0][0x380] ;  /* 0x0000e000ff027b82 */ /* 0x000e220000000a00 */
[----:B------:R-:W-:Y:S01]  /*02f0*/  LOP3.LUT R18, R4, 0x7ffffff8, RZ, 0xc0, !PT ;  /* 0x7ffffff804127812 */ /* 0x000fe200078ec0ff */
[----:B------:R-:W-:Y:S01]  /*0300*/  IMAD.MOV.U32 R20, RZ, RZ, RZ ;  /* 0x000000ffff147224 */ /* 0x000fe200078e00ff */
[----:B------:R-:W1:Y:S01]  /*0310*/  LDCU UR8, c[0x0][0x3ac] ;  /* 0x00007580ff0877ac */ /* 0x000e620008000800 */
[----:B------:R-:W2:Y:S05]  /*0320*/  LDCU.64 UR6, c[0x0][0x388] ;  /* 0x00007100ff0677ac */ /* 0x000eaa0008000a00 */
.L_x_2:
[----:B------:R-:W-:-:S04]  /*0330*/  IMAD.IADD R19, R13, 0x1, R20 ;  /* 0x000000010d137824 */ /* 0x000fc800078e0214 */
[C---:B------:R-:W-:Y:S01]  /*0340*/  VIADD R4, R19.reuse, 0x1 ;  /* 0x0000000113047836 */ /* 0x040fe20000000000 */
[C---:B-1----:R-:W-:Y:S01]  /*0350*/  ISETP.GE.AND P4, PT, R19.reuse, UR8, PT ;  /* 0x0000000813007c0c */ /* 0x042fe2000bf86270 */
[C---:B------:R-:W-:Y:S02]  /*0360*/  VIADD R8, R19.reuse, 0x2 ;  /* 0x0000000213087836 */ /* 0x040fe40000000000 */
[----:B------:R-:W-:Y:S01]  /*0370*/  IMAD R5, R16, UR8, R19 ;  /* 0x0000000810057c24 */ /* 0x000fe2000f8e0213 */
[----:B------:R-:W-:Y:S02]  /*0380*/  ISETP.GT.AND P4, PT, R19, -0x1, !P4 ;  /* 0xffffffff1300780c */ /* 0x000fe40006784270 */
[C---:B------:R-:W-:Y:S02]  /*0390*/  ISETP.GE.AND P3, PT, R4.reuse, UR8, PT ;  /* 0x0000000804007c0c */ /* 0x040fe4000bf66270 */
[----:B------:R-:W-:Y:S02]  /*03a0*/  PLOP3.LUT P4, PT, P4, P0, PT, 0x80, 0x8 ;  /* 0x000000000008781c */ /* 0x000fe40002781070 */
[----:B------:R-:W-:Y:S01]  /*03b0*/  ISETP.GT.AND P3, PT, R4, -0x1, !P3 ;  /* 0xffffffff0400780c */ /* 0x000fe20005f64270 */
[----:B0-----:R-:W-:Y:S01]  /*03c0*/  IMAD.WIDE R4, R5, 0x4, R2 ;  /* 0x0000000405047825 */ /* 0x001fe200078e0202 */
[----:B------:R-:W-:-:S02]  /*03d0*/  ISETP.GE.AND P2, PT, R8, UR8, PT ;  /* 0x0000000808007c0c */ /* 0x000fc4000bf46270 */
[----:B------:R-:W-:-:S07]  /*03e0*/  PLOP3.LUT P3, PT, P3, P0, PT, 0x80, 0x8 ;  /* 0x000000000008781c */ /* 0x000fce0001f61070 */
[----:B------:R-:W0:Y:S01]  /*03f0*/  @P4 LDC.64 R6, c[0x0][0x388] ;  /* 0x0000e200ff064b82 */ /* 0x000e220000000a00 */
[----:B------:R-:W-:Y:S01]  /*0400*/  @P4 IMAD.IADD R9, R17, 0x1, R20 ;  /* 0x0000000111094824 */ /* 0x000fe200078e0214 */
[----:B------:R-:W-:Y:S01]  /*0410*/  ISETP.GT.AND P2, PT, R8, -0x1, !P2 ;  /* 0xffffffff0800780c */ /* 0x000fe20005744270 */
[----:B------:R-:W3:Y:S03]  /*0420*/  @P4 LDG.E R24, desc[UR10][R4.64] ;  /* 0x0000000a04184981 */ /* 0x000ee6000c1e1900 */
[----:B------:R-:W-:Y:S01]  /*0430*/  PLOP3.LUT P2, PT, P2, P0, PT, 0x80, 0x8 ;  /* 0x000000000008781c */ /* 0x000fe20001741070 */
[----:B------:R-:W4:-:S12]  /*0440*/  @P3 LDG.E R25, desc[UR10][R4.64+0x4] ;  /* 0x0000040a04193981 */ /* 0x000f18000c1e1900 */
[----:B------:R-:W5:Y:S01]  /*0450*/  @P2 LDG.E R21, desc[UR10][R4.64+0x8] ;  /* 0x0000080a04152981 */ /* 0x000f62000c1e1900 */
[----:B0-----:R-:W-:Y:S01]  /*0460*/  @P4 IMAD.WIDE R6, R9, 0x4, R6 ;  /* 0x0000000409064825 */ /* 0x001fe200078e0206 */
[----:B------:R-:W-:-:S04]  /*0470*/  IADD3 R9, P1, PT, R17, R20, RZ ;  /* 0x0000001411097210 */ /* 0x000fc80007f3e0ff */
[----:B------:R-:W-:Y:S01]  /*0480*/  LEA.HI.X.SX32 R22, R20, RZ, 0x1, P1 ;  /* 0x000000ff14167211 */ /* 0x000fe200008f0eff */
[----:B------:R0:W5:Y:S01]  /*0490*/  @P4 LDG.E R6, desc[UR10][R6.64] ;  /* 0x0000000a06064981 */ /* 0x000162000c1e1900 */
[----:B--2---:R-:W-:-:S04]  /*04a0*/  LEA R8, P1, R9, UR6, 0x2 ;  /* 0x0000000609087c11 */ /* 0x004fc8000f8210ff */
[----:B------:R-:W-:-:S05]  /*04b0*/  LEA.HI.X R9, R9, UR7, R22, 0x2, P1 ;  /* 0x0000000709097c11 */ /* 0x000fca00088f1416 */
[----:B------:R-:W2:Y:S04]  /*04c0*/  @P3 LDG.E R23, desc[UR10][R8.64+0x4] ;  /* 0x0000040a08173981 */ /* 0x000ea8000c1e1900 */
[----:B------:R-:W2:Y:S01]  /*04d0*/  @P2 LDG.E R22, desc[UR10][R8.64+0x8] ;  /* 0x0000080a08162981 */ /* 0x000ea2000c1e1900 */
[----:B0-----:R-:W-:-:S05]  /*04e0*/  VIADD R7, R19, 0x3 ;  /* 0x0000000313077836 */ /* 0x001fca0000000000 */
[----:B------:R-:W-:-:S04]  /*04f0*/  ISETP.GE.AND P1, PT, R7, UR8, PT ;  /* 0x0000000807007c0c */ /* 0x000fc8000bf26270 */
[----:B------:R-:W-:-:S04]  /*0500*/  ISETP.GT.AND P1, PT, R7, -0x1, !P1 ;  /* 0xffffffff0700780c */ /* 0x000fc80004f24270 */
[----:B------:R-:W-:-:S13]  /*0510*/  PLOP3.LUT P1, PT, P1, P0, PT, 0x80, 0x8 ;  /* 0x000000000008781c */ /* 0x000fda0000f21070 */
[----:B------:R-:W2:Y:S04]  /*0520*/  @P1 LDG.E R26, desc[UR10][R4.64+0xc] ;  /* 0x00000c0a041a1981 */ /* 0x000ea8000c1e1900 */
[----:B------:R-:W2:Y:S01]  /*0530*/  @P1 LDG.E R27, desc[UR10][R8.64+0xc] ;  /* 0x00000c0a081b1981 */ /* 0x000ea2000c1e1900 */
[----:B---3--:R-:W-:Y:S02]  /*0540*/  @P4 F2FP.BF16.F32.PACK_AB R24, RZ, R24 ;  /* 0x00000018ff18423e */ /* 0x008fe400000010ff */
[----:B----4-:R-:W-:Y:S02]  /*0550*/  @P3 F2FP.BF16.F32.PACK_AB R25, RZ, R25 ;  /* 0x00000019ff19323e */ /* 0x010fe400000010ff */
[----:B-----5:R-:W-:Y:S02]  /*0560*/  @P2 F2FP.BF16.F32.PACK_AB R21, RZ, R21 ;  /* 0x00000015ff15223e */ /* 0x020fe400000010ff */
[----:B------:R-:W-:-:S05]  /*0570*/  @P4 F2FP.BF16.F32.PACK_AB R6, RZ, R6 ;  /* 0x00000006ff06423e */ /* 0x000fca00000010ff */
[----:B------:R-:W-:Y:S01]  /*0580*/  @P4 HMUL2.BF16_V2 R6, R24.H0_H0, R6.H0_H0 ;  /* 0x2000000618064232 */ /* 0x000fe20000200800 */
[----:B--2---:R-:W-:-:S04]  /*0590*/  @P3 F2FP.BF16.F32.PACK_AB R23, RZ, R23 ;  /* 0x00000017ff17323e */ /* 0x004fc800000010ff */
[----:B------:R-:W-:Y:S01]  /*05a0*/  @P4 IMAD.U32 R7, R6, 0x10000, RZ ;  /* 0x0001000006074824 */ /* 0x000fe200078e00ff */
[----:B------:R-:W-:Y:S01]  /*05b0*/  @P2 F2FP.BF16.F32.PACK_AB R22, RZ, R22 ;  /* 0x00000016ff16223e */ /* 0x000fe200000010ff */
[----:B------:R-:W-:Y:S02]  /*05c0*/  @P3 HMUL2.BF16_V2 R6, R25.H0_H0, R23.H0_H0 ;  /* 0x2000001719063232 */ /* 0x000fe40000200800 */
[C---:B------:R-:W-:Y:S02]  /*05d0*/  VIADD R23, R19.reuse, 0x4 ;  /* 0x0000000413177836 */ /* 0x040fe40000000000 */
[----:B------:R-:W-:Y:S01]  /*05e0*/  @P4 FADD R12, R12, R7 ;  /* 0x000000070c0c4221 */ /* 0x000fe20000000000 */
[----:B------:R-:W-:Y:S02]  /*05f0*/  @P2 HMUL2.BF16_V2 R21, R21.H0_H0, R22.H0_H0 ;  /* 0x2000001615152232 */ /* 0x000fe40000200800 */
[----:B------:R-:W-:Y:S01]  /*0600*/  VIADD R24, R19, 0x5 ;  /* 0x0000000513187836 */ /* 0x000fe20000000000 */
[----:B------:R-:W-:Y:S01]  /*0610*/  ISETP.GE.AND P4, PT, R23, UR8, PT ;  /* 0x0000000817007c0c */ /* 0x000fe2000bf86270 */
[----:B------:R-:W-:Y:S01]  /*0620*/  @P3 IMAD.U32 R7, R6, 0x10000, RZ ;  /* 0x0001000006073824 */ /* 0x000fe200078e00ff */
[----:B------:R-:W-:Y:S01]  /*0630*/  @P2 PRMT R6, R21, 0x7610, R6 ;  /* 0x0000761015062816 */ /* 0x000fe20000000006 */
[----:B------:R-:W-:Y:S01]  /*0640*/  VIADD R21, R19, 0x6 ;  /* 0x0000000613157836 */ /* 0x000fe20000000000 */
[----:B------:R-:W-:-:S02]  /*0650*/  ISETP.GT.AND P4, PT, R23, -0x1, !P4 ;  /* 0xffffffff1700780c */ /* 0x000fc40006784270 */
[----:B------:R-:W-:Y:S01]  /*0660*/  ISETP.GE.AND P5, PT, R24, UR8, PT ;  /* 0x0000000818007c0c */ /* 0x000fe2000bfa6270 */
[----:B------:R-:W-:Y:S01]  /*0670*/  @P3 FADD R12, R12, R7 ;  /* 0x000000070c0c3221 */ /* 0x000fe20000000000 */
[----:B------:R-:W-:Y:S01]  /*0680*/  @P2 IMAD.U32 R7, R6, 0x10000, RZ ;  /* 0x0001000006072824 */ /* 0x000fe200078e00ff */
[----:B------:R-:W-:Y:S01]  /*0690*/  PLOP3.LUT P3, PT, P4, P0, PT, 0x80, 0x8 ;  /* 0x000000000008781c */ /* 0x000fe20002761070 */
[----:B------:R-:W-:Y:S01]  /*06a0*/  VIADD R19, R19, 0x7 ;  /* 0x0000000713137836 */ /* 0x000fe20000000000 */
[----:B------:R-:W-:Y:S02]  /*06b0*/  ISETP.GT.AND P5, PT, R24, -0x1, !P5 ;  /* 0xffffffff1800780c */ /* 0x000fe40006fa4270 */
[----:B------:R-:W-:Y:S01]  /*06c0*/  ISETP.GE.AND P4, PT, R21, UR8, PT ;  /* 0x0000000815007c0c */ /* 0x000fe2000bf86270 */
[----:B------:R-:W-:Y:S01]  /*06d0*/  @P2 FADD R12, R12, R7 ;  /* 0x000000070c0c2221 */ /* 0x000fe20000000000 */
[----:B------:R-:W-:Y:S02]  /*06e0*/  PLOP3.LUT P5, PT, P5, P0, PT, 0x80, 0x8 ;  /* 0x000000000008781c */ /* 0x000fe40002fa1070 */
[----:B------:R-:W-:-:S02]  /*06f0*/  ISETP.GE.AND P2, PT, R19, UR8, PT ;  /* 0x0000000813007c0c */ /* 0x000fc4000bf46270 */
[----:B------:R-:W-:Y:S02]  /*0700*/  ISETP.GT.AND P4, PT, R21, -0x1, !P4 ;  /* 0xffffffff1500780c */ /* 0x000fe40006784270 */
[----:B------:R-:W-:Y:S01]  /*0710*/  ISETP.GT.AND P2, PT, R19, -0x1, !P2 ;  /* 0xffffffff1300780c */ /* 0x000fe20005744270 */
[----:B------:R-:W2:Y:S01]  /*0720*/  @P3 LDG.E R25, desc[UR10][R4.64+0x10] ;  /* 0x0000100a04193981 */ /* 0x000ea2000c1e1900 */
[----:B------:R-:W-:Y:S02]  /*0730*/  PLOP3.LUT P4, PT, P4, P0, PT, 0x80, 0x8 ;  /* 0x000000000008781c */ /* 0x000fe40002781070 */
[----:B------:R-:W-:Y:S01]  /*0740*/  PLOP3.LUT P2, PT, P2, P0, PT, 0x80, 0x8 ;  /* 0x000000000008781c */ /* 0x000fe20001741070 */
[----:B------:R-:W3:Y:S04]  /*0750*/  @P3 LDG.E R23, desc[UR10][R8.64+0x10] ;  /* 0x0000100a08173981 */ /* 0x000ee8000c1e1900 */
[----:B------:R-:W4:Y:S04]  /*0760*/  @P5 LDG.E R21, desc[UR10][R4.64+0x14] ;  /* 0x0000140a04155981 */ /* 0x000f28000c1e1900 */
[----:B------:R-:W5:Y:S04]  /*0770*/  @P5 LDG.E R22, desc[UR10][R8.64+0x14] ;  /* 0x0000140a08165981 */ /* 0x000f68000c1e1900 */
[----:B------:R-:W5:Y:S04]  /*0780*/  @P4 LDG.E R7, desc[UR10][R4.64+0x18] ;  /* 0x0000180a04074981 */ /* 0x000f68000c1e1900 */
[----:B------:R-:W5:Y:S04]  /*0790*/  @P4 LDG.E R6, desc[UR10][R8.64+0x18] ;  /* 0x0000180a08064981 */ /* 0x000f68000c1e1900 */
[----:B------:R4:W5:Y:S04]  /*07a0*/  @P2 LDG.E R19, desc[UR10][R4.64+0x1c] ;  /* 0x00001c0a04132981 */ /* 0x000968000c1e1900 */
[----:B------:R-:W5:Y:S01]  /*07b0*/  @P2 LDG.E R24, desc[UR10][R8.64+0x1c] ;  /* 0x00001c0a08182981 */ /* 0x000f62000c1e1900 */
[----:B------:R-:W-:-:S02]  /*07c0*/  @P1 F2FP.BF16.F32.PACK_AB R26, RZ, R26 ;  /* 0x0000001aff1a123e */ /* 0x000fc400000010ff */
[----:B------:R-:W-:-:S05]  /*07d0*/  @P1 F2FP.BF16.F32.PACK_AB R27, RZ, R27 ;  /* 0x0000001bff1b123e */ /* 0x000fca00000010ff */
[----:B------:R-:W-:Y:S02]  /*07e0*/  @P1 HMUL2.BF16_V2 R26, R26.H0_H0, R27.H0_H0 ;  /* 0x2000001b1a1a1232 */ /* 0x000fe40000200800 */
[----:B------:R-:W-:Y:S01]  /*07f0*/  VIADD R20, R20, 0x8 ;  /* 0x0000000814147836 */ /* 0x000fe20000000000 */
[----:B--2---:R-:W-:Y:S02]  /*0800*/  @P3 F2FP.BF16.F32.PACK_AB R25, RZ, R25 ;  /* 0x00000019ff19323e */ /* 0x004fe400000010ff */
[----:B---3--:R-:W-:Y:S02]  /*0810*/  @P3 F2FP.BF16.F32.PACK_AB R23, RZ, R23 ;  /* 0x00000017ff17323e */ /* 0x008fe400000010ff */
[----:B----4-:R-:W-:-:S03]  /*0820*/  @P5 F2FP.BF16.F32.PACK_AB R5, RZ, R21 ;  /* 0x00000015ff05523e */ /* 0x010fc600000010ff */
[----:B------:R-:W-:Y:S01]  /*0830*/  @P3 HMUL2.BF16_V2 R23, R25.H0_H0, R23.H0_H0 ;  /* 0x2000001719173232 */ /* 0x000fe20000200800 */
[----:B------:R-:W-:Y:S02]  /*0840*/  @P1 PRMT R21, R26, 0x7610, R21 ;  /* 0x000076101a151816 */ /* 0x000fe40000000015 */
[----:B-----5:R-:W-:Y:S02]  /*0850*/  @P5 F2FP.BF16.F32.PACK_AB R22, RZ, R22 ;  /* 0x00000016ff16523e */ /* 0x020fe400000010ff */
[----:B------:R-:W-:Y:S02]  /*0860*/  @P3 PRMT R4, R23, 0x7610, R4 ;  /* 0x0000761017043816 */ /* 0x000fe40000000004 */
[----:B------:R-:W-:Y:S01]  /*0870*/  @P4 F2FP.BF16.F32.PACK_AB R7, RZ, R7 ;  /* 0x00000007ff07423e */ /* 0x000fe200000010ff */
[----:B------:R-:W-:Y:S01]  /*0880*/  @P5 HMUL2.BF16_V2 R5, R5.H0_H0, R22.H0_H0 ;  /* 0x2000001605055232 */ /* 0x000fe20000200800 */
[----:B------:R-:W-:Y:S01]  /*0890*/  @P4 F2FP.BF16.F32.PACK_AB R6, RZ, R6 ;  /* 0x00000006ff06423e */ /* 0x000fe200000010ff */
[----:B------:R-:W-:Y:S01]  /*08a0*/  @P1 IMAD.U32 R21, R21, 0x10000, RZ ;  /* 0x0001000015151824 */ /* 0x000fe200078e00ff */
[----:B------:R-:W-:-:S03]  /*08b0*/  @P2 F2FP.BF16.F32.PACK_AB R19, RZ, R19 ;  /* 0x00000013ff13223e */ /* 0x000fc600000010ff */
[----:B------:R-:W-:Y:S01]  /*08c0*/  @P4 HMUL2.BF16_V2 R7, R7.H0_H0, R6.H0_H0 ;  /* 0x2000000607074232 */ /* 0x000fe20000200800 */
[----:B------:R-:W-:Y:S02]  /*08d0*/  @P5 PRMT R6, R5, 0x7610, R6 ;  /* 0x0000761005065816 */ /* 0x000fe40000000006 */
[----:B------:R-:W-:Y:S01]  /*08e0*/  @P2 F2FP.BF16.F32.PACK_AB R24, RZ, R24 ;  /* 0x00000018ff18223e */ /* 0x000fe200000010ff */
[----:B------:R-:W-:Y:S01]  /*08f0*/  @P1 FADD R12, R12, R21 ;  /* 0x000000150c0c1221 */ /* 0x000fe20000000000 */
[----:B------:R-:W-:Y:S01]  /*0900*/  @P3 IMAD.U32 R5, R4, 0x10000, RZ ;  /* 0x0001000004053824 */ /* 0x000fe200078e00ff */
[----:B------:R-:W-:Y:S02]  /*0910*/  ISETP.NE.AND P1, PT, R20, R18, PT ;  /* 0x000000121400720c */ /* 0x000fe40003f25270 */
[----:B------:R-:W-:Y:S01]  /*0920*/  @P2 HMUL2.BF16_V2 R19, R19.H0_H0, R24.H0_H0 ;  /* 0x2000001813132232 */ /* 0x000fe20000200800 */
[----:B------:R-:W-:Y:S01]  /*0930*/  @P4 PRMT R4, R7, 0x7610, R4 ;  /* 0x0000761007044816 */ /* 0x000fe20000000004 */
[----:B------:R-:W-:-:S02]  /*0940*/  @P5 IMAD.U32 R7, R6, 0x10000, RZ ;  /* 0x0001000006075824 */ /* 0x000fc400078e00ff */
[----:B------:R-:W-:Y:S01]  /*0950*/  @P3 FADD R12, R12, R5 ;  /* 0x000000050c0c3221 */ /* 0x000fe20000000000 */
[----:B------:R-:W-:Y:S01]  /*0960*/  @P2 PRMT R6, R19, 0x7610, R6 ;  /* 0x0000761013062816 */ /* 0x000fe20000000006 */
[----:B------:R-:W-:Y:S02]  /*0970*/  @P4 IMAD.U32 R5, R4, 0x10000, RZ ;  /* 0x0001000004054824 */ /* 0x000fe400078e00ff */
[----:B------:R-:W-:Y:S02]  /*0980*/  @P5 FADD R12, R12, R7 ;  /* 0x000000070c0c5221 */ /* 0x000fe40000000000 */
[----:B------:R-:W-:Y:S02]  /*0990*/  @P2 IMAD.U32 R7, R6, 0x10000, RZ ;  /* 0x0001000006072824 */ /* 0x000fe400078e00ff */
[----:B------:R-:W-:-:S04]  /*09a0*/  @P4 FADD R12, R12, R5 ;  /* 0x000000050c0c4221 */ /* 0x000fc80000000000 */
[----:B------:R-:W-:Y:S01]  /*09b0*/  @P2 FADD R12, R12, R7 ;  /* 0x000000070c0c2221 */ /* 0x000fe20000000000 */
[----:B------:R-:W-:Y:S06]  /*09c0*/  @P1 BRA `(.L_x_2) ;  /* 0xfffffff800581947 */ /* 0x000fec000383ffff */
.L_x_1:
[----:B------:R-:W-:-:S09]  /*09d0*/  UISETP.NE.AND UP0, UPT, UR5, URZ, UPT ;  /* 0x000000ff0500728c */ /* 0x000fd2000bf05270 */
[----:B------:R-:W-:Y:S05]  /*09e0*/  BRA.U !UP0, `(.L_x_3) ;  /* 0x0000000908047547 */ /* 0x000fea000b800000 */
[----:B------:R-:W0:Y:S01]  /*09f0*/  LDCU UR6, c[0x0][0x3b0] ;  /* 0x00007600ff0677ac */ /* 0x000e220008000800 */
[----:B------:R-:W-:-:S04]  /*0a00*/  UIADD3 UR7, UPT, UPT, UR5, -0x1, URZ ;  /* 0xffffffff05077890 */ /* 0x000fc8000fffe0ff */
[----:B------:R-:W-:Y:S02]  /*0a10*/  UISETP.GE.U32.AND UP0, UPT, UR7, 0x3, UPT ;  /* 0x000000030700788c */ /* 0x000fe4000bf06070 */
[----:B0-----:R-:W-:-:S07]  /*0a20*/  ULOP3.LUT UP1, UR8, UR6, 0x3, URZ, 0xc0, !UPT ;  /* 0x0000000306087892 */ /* 0x001fce000f82c0ff */
[----:B------:R-:W-:Y:S05]  /*0a30*/  BRA.U !UP0, `(.L_x_4) ;  /* 0x0000000108f47547 */ /* 0x000fea000b800000 */
[----:B------:R-:W0:Y:S01]  /*0a40*/  LDCU UR7, c[0x0][0x3ac] ;  /* 0x00007580ff0777ac */ /* 0x000e220008000800 */
[----:B------:R-:W-:Y:S01]  /*0a50*/  IMAD.IADD R9, R13, 0x1, R18 ;  /* 0x000000010d097824 */ /* 0x000fe200078e0212 */
[----:B------:R-:W1:Y:S01]  /*0a60*/  LDC.64 R2, c[0x0][0x380] ;  /* 0x0000e000ff027b82 */ /* 0x000e620000000a00 */
[----:B------:R-:W2:Y:S02]  /*0a70*/  LDCU.64 UR14, c[0x0][0x388] ;  /* 0x00007100ff0e77ac */ /* 0x000ea40008000a00 */
[C---:B------:R-:W-:Y:S02]  /*0a80*/  VIADD R6, R9.reuse, 0x1 ;  /* 0x0000000109067836 */ /* 0x040fe40000000000 */
[C---:B------:R-:W-:Y:S02]  /*0a90*/  VIADD R8, R9.reuse, 0x2 ;  /* 0x0000000209087836 */ /* 0x040fe40000000000 */
[C---:B------:R-:W-:Y:S01]  /*0aa0*/  VIADD R19, R9.reuse, 0x3 ;  /* 0x0000000309137836 */ /* 0x040fe20000000000 */
[----:B0-----:R-:W-:-:S02]  /*0ab0*/  ISETP.GE.AND P1, PT, R9, UR7, PT ;  /* 0x0000000709007c0c */ /* 0x001fc4000bf26270 */
[----:B------:R-:W-:Y:S02]  /*0ac0*/  ISETP.GE.AND P4, PT, R6, UR7, PT ;  /* 0x0000000706007c0c */ /* 0x000fe4000bf86270 */
[----:B------:R-:W-:Y:S02]  /*0ad0*/  ISETP.GT.AND P1, PT, R9, -0x1, !P1 ;  /* 0xffffffff0900780c */ /* 0x000fe40004f24270 */
[----:B------:R-:W-:Y:S02]  /*0ae0*/  ISETP.GE.AND P2, PT, R8, UR7, PT ;  /* 0x0000000708007c0c */ /* 0x000fe4000bf46270 */
[----:B------:R-:W-:Y:S02]  /*0af0*/  PLOP3.LUT P1, PT, P1, P0, PT, 0x80, 0x8 ;  /* 0x000000000008781c */ /* 0x000fe40000f21070 */
[----:B------:R-:W-:Y:S02]  /*0b00*/  ISETP.GT.AND P4, PT, R6, -0x1, !P4 ;  /* 0xffffffff0600780c */ /* 0x000fe40006784270 */
[----:B------:R-:W-:-:S02]  /*0b10*/  ISETP.GT.AND P2, PT, R8, -0x1, !P2 ;  /* 0xffffffff0800780c */ /* 0x000fc40005744270 */
[----:B------:R-:W-:Y:S02]  /*0b20*/  IADD3 R8, P5, PT, R17, R18, RZ ;  /* 0x0000001211087210 */ /* 0x000fe40007fbe0ff */
[C---:B------:R-:W-:Y:S02]  /*0b30*/  ISETP.GE.AND P3, PT, R19.reuse, UR7, PT ;  /* 0x0000000713007c0c */ /* 0x040fe4000bf66270 */
[----:B------:R-:W-:Y:S02]  /*0b40*/  PLOP3.LUT P4, PT, P4, P0, PT, 0x80, 0x8 ;  /* 0x000000000008781c */ /* 0x000fe40002781070 */
[----:B------:R-:W-:Y:S01]  /*0b50*/  ISETP.GT.AND P3, PT, R19, -0x1, !P3 ;  /* 0xffffffff1300780c */ /* 0x000fe20005f64270 */
[----:B------:R-:W0:Y:S01]  /*0b60*/  @P1 LDC.64 R4, c[0x0][0x388] ;  /* 0x0000e200ff041b82 */ /* 0x000e220000000a00 */
[----:B------:R-:W-:Y:S01]  /*0b70*/  @P1 IMAD.IADD R7, R17, 0x1, R18 ;  /* 0x0000000111071824 */ /* 0x000fe200078e0212 */
[----:B------:R-:W-:Y:S02]  /*0b80*/  PLOP3.LUT P2, PT, P2, P0, PT, 0x80, 0x8 ;  /* 0x000000000008781c */ /* 0x000fe40001741070 */
[----:B------:R-:W-:Y:S01]  /*0b90*/  PLOP3.LUT P3, PT, P3, P0, PT, 0x80, 0x8 ;  /* 0x000000000008781c */ /* 0x000fe20001f61070 */
[----:B0-----:R-:W-:-:S04]  /*0ba0*/  @P1 IMAD.WIDE R4, R7, 0x4, R4 ;  /* 0x0000000407041825 */ /* 0x001fc800078e0204 */
[----:B------:R-:W-:Y:S02]  /*0bb0*/  IMAD R7, R16, UR7, R9 ;  /* 0x0000000710077c24 */ /* 0x000fe4000f8e0209 */
[----:B------:R-:W-:Y:S01]  /*0bc0*/  IMAD.X R9, RZ, RZ, RZ, P5 ;  /* 0x000000ffff097224 */ /* 0x000fe200028e06ff */
[C---:B--2---:R-:W-:Y:S01]  /*0bd0*/  LEA R6, P5, R8.reuse, UR14, 0x2 ;  /* 0x0000000e08067c11 */ /* 0x044fe2000f8a10ff */
[----:B-1----:R-:W-:Y:S01]  /*0be0*/  IMAD.WIDE R2, R7, 0x4, R2 ;  /* 0x0000000407027825 */ /* 0x002fe200078e0202 */
[----:B------:R-:W2:Y:S02]  /*0bf0*/  @P1 LDG.E R4, desc[UR10][R4.64] ;  /* 0x0000000a04041981 */ /* 0x000ea4000c1e1900 */
[----:B------:R-:W-:Y:S02]  /*0c00*/  LEA.HI.X R7, R8, UR15, R9, 0x2, P5 ;  /* 0x0000000f08077c11 */ /* 0x000fe4000a8f1409 */
[----:B------:R-:W3:Y:S04]  /*0c10*/  @P1 LDG.E R8, desc[UR10][R2.64] ;  /* 0x0000000a02081981 */ /* 0x000ee8000c1e1900 */
[----:B------:R-:W4:Y:S04]  /*0c20*/  @P4 LDG.E R9, desc[UR10][R2.64+0x4] ;  /* 0x0000040a02094981 */ /* 0x000f28000c1e1900 */
[----:B------:R-:W5:Y:S04]  /*0c30*/  @P4 LDG.E R19, desc[UR10][R6.64+0x4] ;  /* 0x0000040a06134981 */ /* 0x000f68000c1e1900 */
[----:B------:R-:W5:Y:S04]  /*0c40*/  @P2 LDG.E R20, desc[UR10][R2.64+0x8] ;  /* 0x0000080a02142981 */ /* 0x000f68000c1e1900 */
[----:B------:R-:W5:Y:S04]  /*0c50*/  @P2 LDG.E R21, desc[UR10][R6.64+0x8] ;  /* 0x0000080a06152981 */ /* 0x000f68000c1e1900 */
[----:B------:R2:W5:Y:S04]  /*0c60*/  @P3 LDG.E R22, desc[UR10][R2.64+0xc] ;  /* 0x00000c0a02163981 */ /* 0x000568000c1e1900 */
[----:B------:R-:W5:Y:S01]  /*0c70*/  @P3 LDG.E R23, desc[UR10][R6.64+0xc] ;  /* 0x00000c0a06173981 */ /* 0x000f62000c1e1900 */
[----:B------:R-:W-:Y:S01]  /*0c80*/  VIADD R18, R18, 0x4 ;  /* 0x0000000412127836 */ /* 0x000fe20000000000 */
[----:B--2---:R-:W-:-:S02]  /*0c90*/  @P1 F2FP.BF16.F32.PACK_AB R3, RZ, R4 ;  /* 0x00000004ff03123e */ /* 0x004fc400000010ff */
[----:B---3--:R-:W-:Y:S02]  /*0ca0*/  @P1 F2FP.BF16.F32.PACK_AB R8, RZ, R8 ;  /* 0x00000008ff08123e */ /* 0x008fe400000010ff */
[----:B----4-:R-:W-:-:S03]  /*0cb0*/  @P4 F2FP.BF16.F32.PACK_AB R9, RZ, R9 ;  /* 0x00000009ff09423e */ /* 0x010fc600000010ff */
[----:B------:R-:W-:Y:S01]  /*0cc0*/  @P1 HMUL2.BF16_V2 R3, R8.H0_H0, R3.H0_H0 ;  /* 0x2000000308031232 */ /* 0x000fe20000200800 */
[----:B-----5:R-:W-:-:S04]  /*0cd0*/  @P4 F2FP.BF16.F32.PACK_AB R19, RZ, R19 ;  /* 0x00000013ff13423e */ /* 0x020fc800000010ff */
[----:B------:R-:W-:Y:S02]  /*0ce0*/  @P1 PRMT R4, R3, 0x7610, R4 ;  /* 0x0000761003041816 */ /* 0x000fe40000000004 */
[----:B------:R-:W-:Y:S01]  /*0cf0*/  @P2 F2FP.BF16.F32.PACK_AB R20, RZ, R20 ;  /* 0x00000014ff14223e */ /* 0x000fe200000010ff */
[----:B------:R-:W-:Y:S01]  /*0d00*/  @P4 HMUL2.BF16_V2 R9, R9.H0_H0, R19.H0_H0 ;  /* 0x2000001309094232 */ /* 0x000fe20000200800 */
[----:B------:R-:W-:Y:S01]  /*0d10*/  @P2 F2FP.BF16.F32.PACK_AB R21, RZ, R21 ;  /* 0x00000015ff15223e */ /* 0x000fe200000010ff */
[----:B------:R-:W-:-:S03]  /*0d20*/  @P1 IMAD.U32 R3, R4, 0x10000, RZ ;  /* 0x0001000004031824 */ /* 0x000fc600078e00ff */
[----:B------:R-:W-:Y:S02]  /*0d30*/  @P4 PRMT R2, R9, 0x7610, R2 ;  /* 0x0000761009024816 */ /* 0x000fe40000000002 */
[----:B------:R-:W-:Y:S01]  /*0d40*/  @P3 F2FP.BF16.F32.PACK_AB R22, RZ, R22 ;  /* 0x00000016ff16323e */ /* 0x000fe200000010ff */
[----:B------:R-:W-:Y:S01]  /*0d50*/  @P2 HMUL2.BF16_V2 R20, R20.H0_H0, R21.H0_H0 ;  /* 0x2000001514142232 */ /* 0x000fe20000200800 */
[----:B------:R-:W-:Y:S01]  /*0d60*/  @P3 F2FP.BF16.F32.PACK_AB R23, RZ, R23 ;  /* 0x00000017ff17323e */ /* 0x000fe200000010ff */
[----:B------:R-:W-:-:S03]  /*0d70*/  @P4 IMAD.U32 R5, R2, 0x10000, RZ ;  /* 0x0001000002054824 */ /* 0x000fc600078e00ff */
[----:B------:R-:W-:Y:S01]  /*0d80*/  @P2 PRMT R4, R20, 0x7610, R4 ;  /* 0x0000761014042816 */ /* 0x000fe20000000004 */
[----:B------:R-:W-:Y:S01]  /*0d90*/  @P1 FADD R12, R12, R3 ;  /* 0x000000030c0c1221 */ /* 0x000fe20000000000 */
[----:B------:R-:W-:-:S03]  /*0da0*/  @P3 HMUL2.BF16_V2 R22, R22.H0_H0, R23.H0_H0 ;  /* 0x2000001716163232 */ /* 0x000fc60000200800 */
[----:B------:R-:W-:Y:S02]  /*0db0*/  @P2 IMAD.U32 R3, R4, 0x10000, RZ ;  /* 0x0001000004032824 */ /* 0x000fe400078e00ff */
[----:B------:R-:W-:Y:S01]  /*0dc0*/  @P4 FADD R12, R12, R5 ;  /* 0x000000050c0c4221 */ /* 0x000fe20000000000 */
[----:B------:R-:W-:-:S03]  /*0dd0*/  @P3 PRMT R2, R22, 0x7610, R2 ;  /* 0x0000761016023816 */ /* 0x000fc60000000002 */
[----:B------:R-:W-:Y:S02]  /*0de0*/  @P2 FADD R12, R12, R3 ;  /* 0x000000030c0c2221 */ /* 0x000fe40000000000 */
[----:B------:R-:W-:-:S04]  /*0df0*/  @P3 IMAD.U32 R5, R2, 0x10000, RZ ;  /* 0x0001000002053824 */ /* 0x000fc800078e00ff */
[----:B------:R-:W-:-:S07]  /*0e00*/  @P3 FADD R12, R12, R5 ;  /* 0x000000050c0c3221 */ /* 0x000fce0000000000 */
.L_x_4:
[----:B------:R-:W-:Y:S05]  /*0e10*/  BRA.U !UP1, `(.L_x_3) ;  /* 0x0000000109f87547 */ /* 0x000fea000b800000 */
[----:B------:R-:W-:Y:S02]  /*0e20*/  UISETP.NE.AND UP0, UPT, UR8, 0x1, UPT ;  /* 0x000000010800788c */ /* 0x000fe4000bf05270 */
[----:B------:R-:W-:-:S04]  /*0e30*/  ULOP3.LUT UR6, UR6, 0x1, URZ, 0xc0, !UPT ;  /* 0x0000000106067892 */ /* 0x000fc8000f8ec0ff */
[----:B------:R-:W-:-:S03]  /*0e40*/  UISETP.NE.U32.AND UP1, UPT, UR6, 0x1, UPT ;  /* 0x000000010600788c */ /* 0x000fc6000bf25070 */
[----:B------:R-:W-:Y:S08]  /*0e50*/  BRA.U !UP0, `(.L_x_5) ;  /* 0x0000000108907547 */ /* 0x000ff0000b800000 */
[----:B------:R-:W0:Y:S01]  /*0e60*/  LDCU UR6, c[0x0][0x3ac] ;  /* 0x00007580ff0677ac */ /* 0x000e220008000800 */
[----:B------:R-:W-:Y:S01]  /*0e70*/  IMAD.IADD R9, R13, 0x1, R18 ;  /* 0x000000010d097824 */ /* 0x000fe200078e0212 */
[----:B------:R-:W1:Y:S03]  /*0e80*/  LDC.64 R6, c[0x0][0x380] ;  /* 0x0000e000ff067b82 */ /* 0x000e660000000a00 */
[C---:B------:R-:W-:Y:S01]  /*0e90*/  VIADD R2, R9.reuse, 0x1 ;  /* 0x0000000109027836 */ /* 0x040fe20000000000 */
[----:B0-----:R-:W-:-:S04]  /*0ea0*/  ISETP.GE.AND P1, PT, R9, UR6, PT ;  /* 0x0000000609007c0c */ /* 0x001fc8000bf26270 */
[----:B------:R-:W-:Y:S02]  /*0eb0*/  ISETP.GE.AND P2, PT, R2, UR6, PT ;  /* 0x0000000602007c0c */ /* 0x000fe4000bf46270 */
[----:B------:R-:W-:Y:S01]  /*0ec0*/  ISETP.GT.AND P1, PT, R9, -0x1, !P1 ;  /* 0xffffffff0900780c */ /* 0x000fe20004f24270 */
[----:B------:R-:W-:Y:S01]  /*0ed0*/  IMAD R9, R16, UR6, R9 ;  /* 0x0000000610097c24 */ /* 0x000fe2000f8e0209 */
[----:B------:R-:W-:Y:S02]  /*0ee0*/  ISETP.GT.AND P2, PT, R2, -0x1, !P2 ;  /* 0xffffffff0200780c */ /* 0x000fe40005744270 */
[----:B------:R-:W-:Y:S01]  /*0ef0*/  PLOP3.LUT P1, PT, P1, P0, PT, 0x80, 0x8 ;  /* 0x000000000008781c */ /* 0x000fe20000f21070 */
[----:B-1----:R-:W-:Y:S01]  /*0f00*/  IMAD.WIDE R6, R9, 0x4, R6 ;  /* 0x0000000409067825 */ /* 0x002fe200078e0206 */
[----:B------:R-:W-:-:S11]  /*0f10*/  PLOP3.LUT P2, PT, P2, P0, PT, 0x80, 0x8 ;  /* 0x000000000008781c */ /* 0x000fd60001741070 */
[----:B------:R-:W0:Y:S01]  /*0f20*/  @P1 LDC.64 R4, c[0x0][0x388] ;  /* 0x0000e200ff041b82 */ /* 0x000e220000000a00 */
[C---:B------:R-:W-:Y:S01]  /*0f30*/  @P1 IMAD.IADD R19, R17.reuse, 0x1, R18 ;  /* 0x0000000111131824 */ /* 0x040fe200078e0212 */
[----:B------:R-:W-:Y:S01]  /*0f40*/  @P2 IADD3 R21, P3, PT, R17, R18, RZ ;  /* 0x0000001211152210 */ /* 0x000fe20007f7e0ff */
[----:B------:R-:W2:Y:S03]  /*0f50*/  @P1 LDG.E R8, desc[UR10][R6.64] ;  /* 0x0000000a06081981 */ /* 0x000ea6000c1e1900 */
[----:B------:R-:W-:Y:S01]  /*0f60*/  @P2 LEA.HI.X.SX32 R20, R18, RZ, 0x1, P3 ;  /* 0x000000ff12142211 */ /* 0x000fe200018f0eff */
[----:B------:R-:W3:Y:S01]  /*0f70*/  @P2 LDG.E R9, desc[UR10][R6.64+0x4] ;  /* 0x0000040a06092981 */ /* 0x000ee2000c1e1900 */
[----:B------:R-:W1:Y:S01]  /*0f80*/  @P2 LDC.64 R2, c[0x0][0x388] ;  /* 0x0000e200ff022b82 */ /* 0x000e620000000a00 */
[----:B0-----:R-:W-:-:S06]  /*0f90*/  @P1 IMAD.WIDE R4, R19, 0x4, R4 ;  /* 0x0000000413041825 */ /* 0x001fcc00078e0204 */
[----:B------:R-:W4:Y:S01]  /*0fa0*/  @P1 LDG.E R4, desc[UR10][R4.64] ;  /* 0x0000000a04041981 */ /* 0x000f22000c1e1900 */
[----:B-1----:R-:W-:-:S04]  /*0fb0*/  @P2 LEA R2, P3, R21, R2, 0x2 ;  /* 0x0000000215022211 */ /* 0x002fc800078610ff */
[----:B------:R-:W-:-:S05]  /*0fc0*/  @P2 LEA.HI.X R3, R21, R3, R20, 0x2, P3 ;  /* 0x0000000315032211 */ /* 0x000fca00018f1414 */
[----:B------:R4:W5:Y:S01]  /*0fd0*/  @P2 LDG.E R2, desc[UR10][R2.64+0x4] ;  /* 0x0000040a02022981 */ /* 0x000962000c1e1900 */
[----:B------:R-:W-:Y:S01]  /*0fe0*/  VIADD R18, R18, 0x2 ;  /* 0x0000000212127836 */ /* 0x000fe20000000000 */
[----:B--2---:R-:W-:Y:S02]  /*0ff0*/  @P1 F2FP.BF16.F32.PACK_AB R8, RZ, R8 ;  /* 0x00000008ff08123e */ /* 0x004fe400000010ff */
[----:B---3--:R-:W-:Y:S02]  /*1000*/  @P2 F2FP.BF16.F32.PACK_AB R9, RZ, R9 ;  /* 0x00000009ff09223e */ /* 0x008fe400000010ff */
[----:B----4-:R-:W-:-:S05]  /*1010*/  @P1 F2FP.BF16.F32.PACK_AB R3, RZ, R4 ;  /* 0x00000004ff03123e */ /* 0x010fca00000010ff */
[----:B------:R-:W-:Y:S01]  /*1020*/  @P1 HMUL2.BF16_V2 R8, R8.H0_H0, R3.H0_H0 ;  /* 0x2000000308081232 */ /* 0x000fe20000200800 */
[----:B-----5:R-:W-:-:S05]  /*1030*/  @P2 F2FP.BF16.F32.PACK_AB R3, RZ, R2 ;  /* 0x00000002ff03223e */ /* 0x020fca00000010ff */
[----:B------:R-:W-:Y:S02]  /*1040*/  @P2 HMUL2.BF16_V2 R3, R9.H0_H0, R3.H0_H0 ;  /* 0x2000000309032232 */ /* 0x000fe40000200800 */
[----:B------:R-:W-:-:S03]  /*1050*/  @P1 IMAD.U32 R5, R8, 0x10000, RZ ;  /* 0x0001000008051824 */ /* 0x000fc600078e00ff */
[----:B------:R-:W-:Y:S01]  /*1060*/  @P2 PRMT R4, R3, 0x7610, R4 ;  /* 0x0000761003042816 */ /* 0x000fe20000000004 */
[----:B------:R-:W-:-:S04]  /*1070*/  @P1 FADD R12, R12, R5 ;  /* 0x000000050c0c1221 */ /* 0x000fc80000000000 */
[----:B------:R-:W-:-:S04]  /*1080*/  @P2 IMAD.U32 R7, R4, 0x10000, RZ ;  /* 0x0001000004072824 */ /* 0x000fc800078e00ff */
[----:B------:R-:W-:-:S07]  /*1090*/  @P2 FADD R12, R12, R7 ;  /* 0x000000070c0c2221 */ /* 0x000fce0000000000 */
.L_x_5:
[----:B------:R-:W-:Y:S05]  /*10a0*/  BRA.U UP1, `(.L_x_3) ;  /* 0x0000000101547547 */ /* 0x000fea000b800000 */
[----:B------:R-:W0:Y:S01]  /*10b0*/  LDCU UR6, c[0x0][0x3ac] ;  /* 0x00007580ff0677ac */ /* 0x000e220008000800 */
[----:B------:R-:W-:Y:S01]  /*10c0*/  IMAD.IADD R7, R13, 0x1, R18 ;  /* 0x000000010d077824 */ /* 0x000fe200078e0212 */
[----:B------:R-:W-:Y:S04]  /*10d0*/  BSSY.RECONVERGENT B0, `(.L_x_3) ;  /* 0x0000012000007945 */ /* 0x000fe80003800200 */
[----:B0-----:R-:W-:-:S04]  /*10e0*/  ISETP.GE.AND P1, PT, R7, UR6, PT ;  /* 0x0000000607007c0c */ /* 0x001fc8000bf26270 */
[----:B------:R-:W-:-:S04]  /*10f0*/  ISETP.GT.AND P1, PT, R7, -0x1, !P1 ;  /* 0xffffffff0700780c */ /* 0x000fc80004f24270 */
[----:B------:R-:W-:-:S13]  /*1100*/  PLOP3.LUT P1, PT, P1, P0, PT, 0x80, 0x8 ;  /* 0x000000000008781c */ /* 0x000fda0000f21070 */
[----:B------:R-:W-:Y:S05]  /*1110*/  @!P1 BRA `(.L_x_6) ;  /* 0x0000000000349947 */ /* 0x000fea0003800000 */
[----:B------:R-:W0:Y:S01]  /*1120*/  LDC.64 R4, c[0x0][0x380] ;  /* 0x0000e000ff047b82 */ /* 0x000e220000000a00 */
[----:B------:R-:W-:Y:S02]  /*1130*/  IMAD R7, R16, UR6, R7 ;  /* 0x0000000610077c24 */ /* 0x000fe4000f8e0207 */
[----:B------:R-:W-:-:S05]  /*1140*/  IMAD.IADD R17, R17, 0x1, R18 ;  /* 0x0000000111117824 */ /* 0x000fca00078e0212 */
[----:B------:R-:W1:Y:S01]  /*1150*/  LDC.64 R2, c[0x0][0x388] ;  /* 0x0000e200ff027b82 */ /* 0x000e620000000a00 */
[----:B0-----:R-:W-:-:S06]  /*1160*/  IMAD.WIDE R4, R7, 0x4, R4 ;  /* 0x0000000407047825 */ /* 0x001fcc00078e0204 */
[----:B------:R-:W2:Y:S01]  /*1170*/  LDG.E R4, desc[UR10][R4.64] ;  /* 0x0000000a04047981 */ /* 0x000ea2000c1e1900 */
[----:B-1----:R-:W-:-:S06]  /*1180*/  IMAD.WIDE R2, R17, 0x4, R2 ;  /* 0x0000000411027825 */ /* 0x002fcc00078e0202 */
[----:B------:R-:W2:Y:S02]  /*1190*/  LDG.E R3, desc[UR10][R2.64] ;  /* 0x0000000a02037981 */ /* 0x000ea4000c1e1900 */
[----:B--2---:R-:W-:-:S05]  /*11a0*/  F2FP.BF16.F32.PACK_AB R3, R3, R4 ;  /* 0x000000040303723e */ /* 0x004fca00000010ff */
[----:B------:R-:W-:-:S05]  /*11b0*/  HMUL2.BF16_V2 R3, R3.H0_H0, R3.H1_H1 ;  /* 0x3000000303037232 */ /* 0x000fca0000200800 */
[----:B------:R-:W-:-:S05]  /*11c0*/  PRMT R6, R3, 0x7610, R6 ;  /* 0x0000761003067816 */ /* 0x000fca0000000006 */
[----:B------:R-:W-:-:S04]  /*11d0*/  IMAD.U32 R7, R6, 0x10000, RZ ;  /* 0x0001000006077824 */ /* 0x000fc800078e00ff */
[----:B------:R-:W-:-:S07]  /*11e0*/  FADD R12, R12, R7 ;  /* 0x000000070c0c7221 */ /* 0x000fce0000000000 */
.L_x_6:
[----:B------:R-:W-:Y:S05]  /*11f0*/  BSYNC.RECONVERGENT B0 ;  /* 0x0000000000007941 */ /* 0x000fea0003800200 */
.L_x_3:
[----:B------:R-:W-:Y:S05]  /*1200*/  @P6 BRA `(.L_x_7) ;  /* 0xfffffff000006947 */ /* 0x000fea000383ffff */
.L_x_0:
[----:B------:R-:W0:Y:S01]  /*1210*/  LDC.64 R4, c[0x0][0x3a0] ;  /* 0x0000e800ff047b82 */ /* 0x000e220000000a00 */
[----:B------:R-:W1:Y:S07]  /*1220*/  LDCU.64 UR6, c[0x0][0x390] ;  /* 0x00007200ff0677ac */ /* 0x000e6e0008000a00 */
[----:B------:R-:W2:Y:S08]  /*1230*/  LDC.64 R6, c[0x0][0x3a8] ;  /* 0x0000ea00ff067b82 */ /* 0x000eb00000000a00 */
[----:B------:R-:W3:Y:S01]  /*1240*/  LDC.64 R2, c[0x0][0x398] ;  /* 0x0000e600ff027b82 */ /* 0x000ee20000000a00 */
[----:B-1----:R-:W-:-:S04]  /*1250*/  ISETP.NE.U32.AND P0, PT, RZ, UR6, PT ;  /* 0x00000006ff007c0c */ /* 0x002fc8000bf05070 */
[----:B------:R-:W-:Y:S01]  /*1260*/  ISETP.NE.AND.EX P0, PT, RZ, UR7, PT, P0 ;  /* 0x00000007ff007c0c */ /* 0x000fe2000bf05300 */
[----:B0-----:R-:W-:-:S04]  /*1270*/  IMAD R4, R5, R4, R10 ;  /* 0x0000000405047224 */ /* 0x001fc800078e020a */
[----:B--2---:R-:W-:-:S04]  /*1280*/  IMAD R11, R4, R6, R11 ;  /* 0x00000006040b7224 */ /* 0x004fc800078e020b */
[----:B------:R-:W-:-:S04]  /*1290*/  IMAD R11, R11, R7, R0 ;  /* 0x000000070b0b7224 */ /* 0x000fc800078e0200 */
[----:B---3--:R-:W-:-:S05]  /*12a0*/  IMAD.WIDE R2, R11, 0x4, R2 ;  /* 0x000000040b027825 */ /* 0x008fca00078e0202 */
[----:B------:R0:W-:Y:S01]  /*12b0*/  STG.E desc[UR10][R2.64], R12 ;  /* 0x0000000c02007986 */ /* 0x0001e2000c10190a */
[----:B------:R-:W-:Y:S05]  /*12c0*/  @!P0 EXIT ;  /* 0x000000000000894d */ /* 0x000fea0003800000 */
[----:B------:R-:W1:Y:S02]  /*12d0*/  LDC.64 R4, c[0x0][0x390] ;  /* 0x0000e400ff047b82 */ /* 0x000e640000000a00 */
[----:B-1----:R-:W-:-:S06]  /*12e0*/  IMAD.WIDE.U32 R10, R10, 0x4, R4 ;  /* 0x000000040a0a7825 */ /* 0x002fcc00078e0004 */
[----:B------:R-:W2:Y:S02]  /*12f0*/  LDG.E R11, desc[UR10][R10.64] ;  /* 0x0000000a0a0b7981 */ /* 0x000ea4000c1e1900 */
[----:B--2---:R-:W-:-:S05]  /*1300*/  FADD R5, R11, R12 ;  /* 0x0000000c0b057221 */ /* 0x004fca0000000000 */
[----:B------:R-:W-:Y:S01]  /*1310*/  STG.E desc[UR10][R2.64], R5 ;  /* 0x0000000502007986 */ /* 0x000fe2000c10190a */
[----:B------:R-:W-:Y:S05]  /*1320*/  EXIT ;  /* 0x000000000000794d */ /* 0x000fea0003800000 */
.L_x_8:
[----:B------:R-:W-:-:S00]  /*1330*/  BRA `(.L_x_8) ;  /* 0xfffffffc00fc7947 */ /* 0x000fc0000383ffff */
[----:B------:R-:W-:-:S00]  /*1340*/  NOP ;  /* 0x0000000000007918 */ /* 0x000fc00000000000 */
        /* <DEDUP_REMOVED lines=11> */
.L_x_9:


//--------------------- .nv.shared.reserved.0     --------------------------
	.section	.nv.shared.reserved.0,"aw",@nobits
	.weak		__nv_reservedSMEM_offset_0_alias
	.size		__nv_reservedSMEM_offset_0_alias, 0, 64
	.other		__nv_reservedSMEM_offset_0_alias,@"STO_CUDA_RESERVED_SHARED STV_DEFAULT"
__nv_reservedSMEM_offset_0_alias:
	.zero		0
	.zero		64


//--------------------- .nv.constant0._Z28depthwise_conv2d_bf16_kernelPKfS0_S0_Pfiiiiiii --------------------------
	.section	.nv.constant0._Z28depthwise_conv2d_bf16_kernelPKfS0_S0_Pfiiiiiii,"a",@progbits
	.sectionflags	@""
	.align	4
.nv.constant0._Z28depthwise_conv2d_bf16_kernelPKfS0_S0_Pfiiiiiii:
	.zero		956


//--------------------- SYMBOLS --------------------------

	.type		.nv.reservedSmem.offset0,@object
	.size		.nv.reservedSmem.offset0,0x4
